	.headerflags	@"EF_CUDA_TEXMODE_UNIFIED EF_CUDA_64BIT_ADDRESS EF_CUDA_ACCELERATORS EF_CUDA_SM90 EF_CUDA_VIRTUAL_SM(EF_CUDA_SM90)"
	.elftype	@"ET_EXEC"


//--------------------- .nv.info                  --------------------------
	.section	.nv.info,"",@"SHT_CUDA_INFO"
	.align	4


	//----- nvinfo : EIATTR_REGCOUNT
	.align		4
        /*0000*/ 	.byte	0x04, 0x2f
        /*0002*/ 	.short	(.L_1 - .L_0)
	.align		4
.L_0:
        /*0004*/ 	.word	index@(triton_poi_fused_max_pool2d_with_indices_44)
        /*0008*/ 	.word	0x00000050


	//----- nvinfo : EIATTR_MIN_STACK_SIZE
	.align		4
.L_1:
        /*000c*/ 	.byte	0x04, 0x12
        /*000e*/ 	.short	(.L_3 - .L_2)
	.align		4
.L_2:
        /*0010*/ 	.word	index@(triton_poi_fused_max_pool2d_with_indices_44)
        /*0014*/ 	.word	0x00000000


	//----- nvinfo : EIATTR_FRAME_SIZE
	.align		4
.L_3:
        /*0018*/ 	.byte	0x04, 0x11
        /*001a*/ 	.short	(.L_5 - .L_4)
	.align		4
.L_4:
        /*001c*/ 	.word	index@(triton_poi_fused_max_pool2d_with_indices_44)
        /*0020*/ 	.word	0x00000000


	//----- nvinfo : EIATTR_MIN_STACK_SIZE
	.align		4
.L_5:
        /*0024*/ 	.byte	0x04, 0x12
        /*0026*/ 	.short	(.L_7 - .L_6)
	.align		4
.L_6:
        /*0028*/ 	.word	index@(triton_poi_fused_max_pool2d_with_indices_44)
        /*002c*/ 	.word	0x00000000
.L_7:


//--------------------- .nv.info.triton_poi_fused_max_pool2d_with_indices_44 --------------------------
	.section	.nv.info.triton_poi_fused_max_pool2d_with_indices_44,"",@"SHT_CUDA_INFO"
	.sectionflags	@""
	.align	4


	//----- nvinfo : EIATTR_CUDA_API_VERSION
	.align		4
        /*0000*/ 	.byte	0x04, 0x37
        /*0002*/ 	.short	(.L_9 - .L_8)
.L_8:
        /*0004*/ 	.word	0x0000007c


	//----- nvinfo : EIATTR_KPARAM_INFO
	.align		4
.L_9:
        /*0008*/ 	.byte	0x04, 0x17
        /*000a*/ 	.short	(.L_11 - .L_10)
.L_10:
        /*000c*/ 	.word	0x00000000
        /*0010*/ 	.short	0x0003
        /*0012*/ 	.short	0x0018
        /*0014*/ 	.byte	0x00, 0xf0, 0x11, 0x00


	//----- nvinfo : EIATTR_KPARAM_INFO
	.align		4
.L_11:
        /*0018*/ 	.byte	0x04, 0x17
        /*001a*/ 	.short	(.L_13 - .L_12)
.L_12:
        /*001c*/ 	.word	0x00000000
        /*0020*/ 	.short	0x0002
        /*0022*/ 	.short	0x0010
        /*0024*/ 	.byte	0x00, 0xf4, 0x21, 0x00


	//----- nvinfo : EIATTR_KPARAM_INFO
	.align		4
.L_13:
        /*0028*/ 	.byte	0x04, 0x17
        /*002a*/ 	.short	(.L_15 - .L_14)
.L_14:
        /*002c*/ 	.word	0x00000000
        /*0030*/ 	.short	0x0001
        /*0032*/ 	.short	0x0008
        /*0034*/ 	.byte	0x00, 0xf4, 0x21, 0x00


	//----- nvinfo : EIATTR_KPARAM_INFO
	.align		4
.L_15:
        /*0038*/ 	.byte	0x04, 0x17
        /*003a*/ 	.short	(.L_17 - .L_16)
.L_16:
        /*003c*/ 	.word	0x00000000
        /*0040*/ 	.short	0x0000
        /*0042*/ 	.short	0x0000
        /*0044*/ 	.byte	0x00, 0xf4, 0x21, 0x00


	//----- nvinfo : EIATTR_SPARSE_MMA_MASK
	.align		4
.L_17:
        /*0048*/ 	.byte	0x03, 0x50
        /*004a*/ 	.short	0x0000


	//----- nvinfo : EIATTR_MAXREG_COUNT
	.align		4
        /*004c*/ 	.byte	0x03, 0x1b
        /*004e*/ 	.short	0x00ff


	//----- nvinfo : EIATTR_EXIT_INSTR_OFFSETS
	.align		4
        /*0050*/ 	.byte	0x04, 0x1c
        /*0052*/ 	.short	(.L_19 - .L_18)


	//   ....[0]....
.L_18:
        /*0054*/ 	.word	0x00002b40


	//----- nvinfo : EIATTR_REQNTID
	.align		4
.L_19:
        /*0058*/ 	.byte	0x04, 0x10
        /*005a*/ 	.short	(.L_21 - .L_20)
.L_20:
        /*005c*/ 	.word	0x00000080
        /*0060*/ 	.word	0x00000001
        /*0064*/ 	.word	0x00000001


	//----- nvinfo : EIATTR_CBANK_PARAM_SIZE
	.align		4
.L_21:
        /*0068*/ 	.byte	0x03, 0x19
        /*006a*/ 	.short	0x001c


	//----- nvinfo : EIATTR_PARAM_CBANK
	.align		4
        /*006c*/ 	.byte	0x04, 0x0a
        /*006e*/ 	.short	(.L_23 - .L_22)
	.align		4
.L_22:
        /*0070*/ 	.word	index@(.nv.constant0.triton_poi_fused_max_pool2d_with_indices_44)
        /*0074*/ 	.short	0x0210
        /*0076*/ 	.short	0x001c


	//----- nvinfo : EIATTR_SW_WAR
	.align		4
.L_23:
        /*0078*/ 	.byte	0x04, 0x36
        /*007a*/ 	.short	(.L_25 - .L_24)
.L_24:
        /*007c*/ 	.word	0x00000008
.L_25:


//--------------------- .nv.callgraph             --------------------------
	.section	.nv.callgraph,"",@"SHT_CUDA_CALLGRAPH"
	.align	4
	.sectionentsize	8
	.align		4
        /*0000*/ 	.word	0x00000000
	.align		4
        /*0004*/ 	.word	0xffffffff
	.align		4
        /*0008*/ 	.word	0x00000000
	.align		4
        /*000c*/ 	.word	0xfffffffe
	.align		4
        /*0010*/ 	.word	0x00000000
	.align		4
        /*0014*/ 	.word	0xfffffffd
	.align		4
        /*0018*/ 	.word	0x00000000
	.align		4
        /*001c*/ 	.word	0xfffffffc


//--------------------- .text.triton_poi_fused_max_pool2d_with_indices_44 --------------------------
	.section	.text.triton_poi_fused_max_pool2d_with_indices_44,"ax",@progbits
	.sectionflags	@"SHF_BARRIERS=1"
	.align	128
        .global         triton_poi_fused_max_pool2d_with_indices_44
        .type           triton_poi_fused_max_pool2d_with_indices_44,@function
        .size           triton_poi_fused_max_pool2d_with_indices_44,(.L_x_1 - triton_poi_fused_max_pool2d_with_indices_44)
        .other          triton_poi_fused_max_pool2d_with_indices_44,@"STO_CUDA_ENTRY STV_DEFAULT"
triton_poi_fused_max_pool2d_with_indices_44:
.text.triton_poi_fused_max_pool2d_with_indices_44:
[----:B------:R-:W-:Y:S01]  /*0000*/  LDC R1, c[0x0][0x28] ;  /* 0x00000a00ff017b82 */ /* 0x000fe20000000800 */
[----:B------:R-:W1:Y:S07]  /*0010*/  S2R R0, SR_TID.X ;  /* 0x0000000000007919 */ /* 0x000e6e0000002100 */
[----:B------:R-:W2:Y:S01]  /*0020*/  LDC.64 R76, c[0x0][0x210] ;  /* 0x00008400ff4c7b82 */ /* 0x000ea20000000a00 */
[----:B------:R-:W-:Y:S02]  /*0030*/  CS2R R8, SRZ ;  /* 0x0000000000087805 */ /* 0x000fe4000001ff00 */
[----:B------:R-:W-:Y:S01]  /*0040*/  CS2R R10, SRZ ;  /* 0x00000000000a7805 */ /* 0x000fe2000001ff00 */
[----:B------:R-:W3:Y:S01]  /*0050*/  S2R R2, SR_CTAID.X ;  /* 0x0000000000027919 */ /* 0x000ee20000002500 */
[----:B------:R-:W-:Y:S01]  /*0060*/  ULDC.64 UR6, c[0x0][0x208] ;  /* 0x0000820000067ab9 */ /* 0x000fe20000000a00 */
[----:B------:R-:W-:-:S02]  /*0070*/  CS2R R18, SRZ ;  /* 0x0000000000127805 */ /* 0x000fc4000001ff00 */
[----:B------:R-:W4:Y:S01]  /*0080*/  S2UR UR5, SR_CgaCtaId ;  /* 0x00000000000579c3 */ /* 0x000f220000008800 */
[----:B------:R-:W-:Y:S01]  /*0090*/  UMOV UR4, 0x400 ;  /* 0x0000040000047882 */ /* 0x000fe20000000000 */
[----:B------:R-:W-:Y:S01]  /*00a0*/  ULDC.64 UR8, c[0x0][0x220] ;  /* 0x0000880000087ab9 */ /* 0x000fe20000000a00 */
[----:B-1----:R-:W-:Y:S02]  /*00b0*/  IMAD.SHL.U32 R0, R0, 0x8, RZ ;  /* 0x0000000800007824 */ /* 0x002fe400078e00ff */
[----:B---3--:R-:W-:Y:S01]  /*00c0*/  IMAD.SHL.U32 R4, R2, 0x400, RZ ;  /* 0x0000040002047824 */ /* 0x008fe200078e00ff */
[----:B------:R-:W-:Y:S02]  /*00d0*/  SHF.R.S32.HI R3, RZ, 0x15, R2 ;  /* 0x00000015ff037819 */ /* 0x000fe40000011402 */
[----:B------:R-:W-:Y:S02]  /*00e0*/  LOP3.LUT R0, R0, 0x3f8, RZ, 0xc0, !PT ;  /* 0x000003f800007812 */ /* 0x000fe400078ec0ff */
[----:B------:R-:W-:-:S02]  /*00f0*/  SGXT R3, R3, 0x1 ;  /* 0x000000010303781a */ /* 0x000fc40000000200 */
[----:B------:R-:W-:-:S04]  /*0100*/  LOP3.LUT R2, R4, R0, RZ, 0xfc, !PT ;  /* 0x0000000004027212 */ /* 0x000fc800078efcff */
[CC--:B------:R-:W-:Y:S01]  /*0110*/  LEA.HI R0, R3.reuse, R2.reuse, RZ, 0x9 ;  /* 0x0000000203007211 */ /* 0x0c0fe200078f48ff */
[C---:B------:R-:W-:Y:S01]  /*0120*/  VIADD R13, R2.reuse, 0xffffde00 ;  /* 0xffffde00020d7836 */ /* 0x040fe20000000000 */
[----:B------:R-:W-:Y:S01]  /*0130*/  LEA.HI R3, R3, R2, RZ, 0xd ;  /* 0x0000000203037211 */ /* 0x000fe200078f68ff */
[----:B------:R-:W-:Y:S01]  /*0140*/  VIADD R15, R2, 0xffffe000 ;  /* 0xffffe000020f7836 */ /* 0x000fe20000000000 */
[----:B------:R-:W-:Y:S01]  /*0150*/  SHF.R.S32.HI R0, RZ, 0x9, R0 ;  /* 0x00000009ff007819 */ /* 0x000fe20000011400 */
[----:B--2---:R-:W-:Y:S01]  /*0160*/  IMAD.WIDE R12, R13, 0x4, R76 ;  /* 0x000000040d0c7825 */ /* 0x004fe200078e024c */
[----:B------:R-:W-:Y:S02]  /*0170*/  SHF.R.S32.HI R3, RZ, 0xd, R3 ;  /* 0x0000000dff037819 */ /* 0x000fe40000011403 */
[----:B------:R-:W-:Y:S01]  /*0180*/  LEA.HI R4, R0, R0, RZ, 0x4 ;  /* 0x0000000000047211 */ /* 0x000fe200078f20ff */
[----:B------:R-:W-:Y:S01]  /*0190*/  IMAD.WIDE R14, R15, 0x4, R76 ;  /* 0x000000040f0e7825 */ /* 0x000fe200078e024c */
[----:B------:R-:W-:-:S02]  /*01a0*/  LEA.HI R6, R3, R3, RZ, 0x4 ;  /* 0x0000000303067211 */ /* 0x000fc400078f20ff */
[----:B------:R-:W-:Y:S02]  /*01b0*/  LOP3.LUT R5, R4, 0xfffffff0, RZ, 0xc0, !PT ;  /* 0xfffffff004057812 */ /* 0x000fe400078ec0ff */
[----:B------:R-:W-:-:S03]  /*01c0*/  LOP3.LUT R6, R6, 0xfffffff0, RZ, 0xc0, !PT ;  /* 0xfffffff006067812 */ /* 0x000fc600078ec0ff */
[----:B------:R-:W-:Y:S01]  /*01d0*/  IMAD.IADD R46, R0, 0x1, -R5 ;  /* 0x00000001002e7824 */ /* 0x000fe200078e0a05 */
[----:B------:R-:W-:Y:S01]  /*01e0*/  CS2R R4, SRZ ;  /* 0x0000000000047805 */ /* 0x000fe2000001ff00 */
[----:B------:R-:W-:Y:S01]  /*01f0*/  IMAD.IADD R55, R3, 0x1, -R6 ;  /* 0x0000000103377824 */ /* 0x000fe200078e0a06 */
[----:B------:R-:W-:Y:S02]  /*0200*/  CS2R R6, SRZ ;  /* 0x0000000000067805 */ /* 0x000fe4000001ff00 */
[C---:B------:R-:W-:Y:S02]  /*0210*/  ISETP.GT.AND P1, PT, R46.reuse, RZ, PT ;  /* 0x000000ff2e00720c */ /* 0x040fe40003f24270 */
[----:B------:R-:W-:Y:S02]  /*0220*/  ISETP.GT.AND P3, PT, R46, -0x1, PT ;  /* 0xffffffff2e00780c */ /* 0x000fe40003f64270 */
[C---:B------:R-:W-:Y:S02]  /*0230*/  ISETP.GT.AND P4, PT, R55.reuse, RZ, P1 ;  /* 0x000000ff3700720c */ /* 0x040fe40000f84270 */
[----:B------:R-:W-:-:S11]  /*0240*/  ISETP.GT.AND P3, PT, R55, RZ, P3 ;  /* 0x000000ff3700720c */ /* 0x000fd60001f64270 */
[----:B------:R-:W2:Y:S04]  /*0250*/  @P4 LDG.E.128 R8, desc[UR6][R12.64] ;  /* 0x000000060c084981 */ /* 0x000ea8000c1e1d00 */
[----:B------:R-:W3:Y:S01]  /*0260*/  @P3 LDG.E.128 R4, desc[UR6][R14.64] ;  /* 0x000000060e043981 */ /* 0x000ee2000c1e1d00 */
[----:B------:R-:W-:Y:S01]  /*0270*/  VIADD R27, R46, 0x1 ;  /* 0x000000012e1b7836 */ /* 0x000fe20000000000 */
[----:B--2---:R-:W-:Y:S02]  /*0280*/  SEL R17, R8, 0xff800000, P4 ;  /* 0xff80000008117807 */ /* 0x004fe40002000000 */
[----:B------:R-:W-:Y:S02]  /*0290*/  SEL R16, R9, 0xff800000, P4 ;  /* 0xff80000009107807 */ /* 0x000fe40002000000 */
[----:B---3--:R-:W-:-:S02]  /*02a0*/  SEL R0, R4, 0xff800000, P3 ;  /* 0xff80000004007807 */ /* 0x008fc40001800000 */
[----:B------:R-:W-:Y:S02]  /*02b0*/  SEL R3, R5, 0xff800000, P3 ;  /* 0xff80000005037807 */ /* 0x000fe40001800000 */
[----:B------:R-:W-:Y:S02]  /*02c0*/  FSETP.GT.AND P6, PT, R0, R17, PT ;  /* 0x000000110000720b */ /* 0x000fe40003fc4000 */
[----:B------:R-:W-:Y:S02]  /*02d0*/  FSETP.GT.AND P5, PT, R3, R16, PT ;  /* 0x000000100300720b */ /* 0x000fe40003fa4000 */
[----:B------:R-:W-:Y:S02]  /*02e0*/  SEL R5, R10, 0xff800000, P4 ;  /* 0xff8000000a057807 */ /* 0x000fe40002000000 */
[----:B------:R-:W-:Y:S02]  /*02f0*/  SEL R8, R6, 0xff800000, P3 ;  /* 0xff80000006087807 */ /* 0x000fe40001800000 */
[----:B------:R-:W-:-:S02]  /*0300*/  FSETP.NAN.AND P0, PT, R0, R0, PT ;  /* 0x000000000000720b */ /* 0x000fc40003f08000 */
[----:B------:R-:W-:Y:S02]  /*0310*/  FSETP.GT.AND P2, PT, R8, R5, PT ;  /* 0x000000050800720b */ /* 0x000fe40003f44000 */
[----:B------:R-:W-:Y:S02]  /*0320*/  SEL R11, R11, 0xff800000, P4 ;  /* 0xff8000000b0b7807 */ /* 0x000fe40002000000 */
[----:B------:R-:W-:Y:S02]  /*0330*/  @!P6 SEL R0, R0, R17, P0 ;  /* 0x000000110000e207 */ /* 0x000fe40000000000 */
[----:B------:R-:W-:Y:S02]  /*0340*/  FSETP.NAN.AND P0, PT, R3, R3, PT ;  /* 0x000000030300720b */ /* 0x000fe40003f08000 */
[----:B------:R-:W-:Y:S01]  /*0350*/  SEL R10, R7, 0xff800000, P3 ;  /* 0xff800000070a7807 */ /* 0x000fe20001800000 */
[----:B------:R-:W-:Y:S01]  /*0360*/  VIADD R7, R2, 0xffffe200 ;  /* 0xffffe20002077836 */ /* 0x000fe20000000000 */
[----:B------:R-:W-:-:S02]  /*0370*/  @!P5 SEL R3, R3, R16, P0 ;  /* 0x000000100303d207 */ /* 0x000fc40000000000 */
[----:B------:R-:W-:Y:S02]  /*0380*/  CS2R R16, SRZ ;  /* 0x0000000000107805 */ /* 0x000fe4000001ff00 */
[C---:B------:R-:W-:Y:S01]  /*0390*/  FSETP.NAN.AND P0, PT, R8.reuse, R8, PT ;  /* 0x000000080800720b */ /* 0x040fe20003f08000 */
[----:B------:R-:W-:Y:S01]  /*03a0*/  IMAD.WIDE R6, R7, 0x4, R76 ;  /* 0x0000000407067825 */ /* 0x000fe200078e024c */
[----:B------:R-:W-:Y:S02]  /*03b0*/  P2R R4, PR, RZ, 0x4 ;  /* 0x00000004ff047803 */ /* 0x000fe40000000000 */
[----:B------:R-:W-:Y:S02]  /*03c0*/  @!P2 SEL R8, R8, R5, P0 ;  /* 0x000000050808a207 */ /* 0x000fe40000000000 */
[C---:B------:R-:W-:Y:S02]  /*03d0*/  FSETP.GT.AND P2, PT, R10.reuse, R11, PT ;  /* 0x0000000b0a00720b */ /* 0x040fe40003f44000 */
[----:B------:R-:W-:-:S02]  /*03e0*/  FSETP.NAN.AND P0, PT, R10, R10, PT ;  /* 0x0000000a0a00720b */ /* 0x000fc40003f08000 */
[----:B------:R-:W-:Y:S02]  /*03f0*/  P2R R5, PR, RZ, 0x4 ;  /* 0x00000004ff057803 */ /* 0x000fe40000000000 */
[----:B------:R-:W-:Y:S02]  /*0400*/  P2R R9, PR, RZ, 0x20 ;  /* 0x00000020ff097803 */ /* 0x000fe40000000000 */
[----:B------:R-:W-:-:S05]  /*0410*/  P2R R14, PR, RZ, 0x40 ;  /* 0x00000040ff0e7803 */ /* 0x000fca0000000000 */
[----:B------:R-:W-:Y:S02]  /*0420*/  @!P2 SEL R10, R10, R11, P0 ;  /* 0x0000000b0a0aa207 */ /* 0x000fe40000000000 */
[----:B------:R-:W-:-:S04]  /*0430*/  ISETP.GE.U32.AND P0, PT, R27, 0x10, PT ;  /* 0x000000101b00780c */ /* 0x000fc80003f06070 */
[----:B------:R-:W-:-:S13]  /*0440*/  ISETP.GT.AND P2, PT, R55, RZ, !P0 ;  /* 0x000000ff3700720c */ /* 0x000fda0004744270 */
[----:B------:R1:W2:Y:S02]  /*0450*/  @P2 LDG.E.128 R16, desc[UR6][R6.64] ;  /* 0x0000000606102981 */ /* 0x0002a4000c1e1d00 */
[----:B-1----:R-:W-:-:S04]  /*0460*/  VIADD R7, R2, 0xffffde04 ;  /* 0xffffde0402077836 */ /* 0x002fc80000000000 */
[----:B------:R-:W-:Y:S01]  /*0470*/  IMAD.WIDE R6, R7, 0x4, R76 ;  /* 0x0000000407067825 */ /* 0x000fe200078e024c */
[----:B--2---:R-:W-:Y:S02]  /*0480*/  SEL R31, R19, 0xff800000, P2 ;  /* 0xff800000131f7807 */ /* 0x004fe40001000000 */
[----:B------:R-:W-:Y:S02]  /*0490*/  SEL R29, R18, 0xff800000, P2 ;  /* 0xff800000121d7807 */ /* 0x000fe40001000000 */
[----:B------:R-:W-:Y:S02]  /*04a0*/  CS2R R18, SRZ ;  /* 0x0000000000127805 */ /* 0x000fe4000001ff00 */
[----:B------:R-:W-:Y:S02]  /*04b0*/  SEL R24, R17, 0xff800000, P2 ;  /* 0xff80000011187807 */ /* 0x000fe40001000000 */
[----:B------:R-:W-:Y:S02]  /*04c0*/  SEL R25, R16, 0xff800000, P2 ;  /* 0xff80000010197807 */ /* 0x000fe40001000000 */
[----:B------:R-:W-:-:S02]  /*04d0*/  CS2R R16, SRZ ;  /* 0x0000000000107805 */ /* 0x000fc4000001ff00 */
[-C--:B------:R-:W-:Y:S02]  /*04e0*/  FSETP.NAN.AND P5, PT, R31, R31.reuse, PT ;  /* 0x0000001f1f00720b */ /* 0x080fe40003fa8000 */
[----:B------:R-:W-:Y:S02]  /*04f0*/  FSETP.GEU.AND P6, PT, R10, R31, PT ;  /* 0x0000001f0a00720b */ /* 0x000fe40003fce000 */
[----:B------:R-:W2:Y:S02]  /*0500*/  @P4 LDG.E.128 R16, desc[UR6][R6.64] ;  /* 0x0000000606104981 */ /* 0x000ea4000c1e1d00 */
[----:B------:R-:W-:-:S07]  /*0510*/  P2R R11, PR, RZ, 0x40 ;  /* 0x00000040ff0b7803 */ /* 0x000fce0000000000 */
[----:B------:R-:W-:Y:S02]  /*0520*/  @!P5 SEL R31, R31, R10, !P6 ;  /* 0x0000000a1f1fd207 */ /* 0x000fe40007000000 */
[-C--:B------:R-:W-:Y:S02]  /*0530*/  FSETP.NAN.AND P5, PT, R29, R29.reuse, PT ;  /* 0x0000001d1d00720b */ /* 0x080fe40003fa8000 */
[----:B------:R-:W-:-:S04]  /*0540*/  FSETP.GEU.AND P6, PT, R8, R29, PT ;  /* 0x0000001d0800720b */ /* 0x000fc80003fce000 */
[----:B------:R-:W-:-:S07]  /*0550*/  P2R R12, PR, RZ, 0x40 ;  /* 0x00000040ff0c7803 */ /* 0x000fce0000000000 */
[----:B------:R-:W-:Y:S02]  /*0560*/  @!P5 SEL R29, R29, R8, !P6 ;  /* 0x000000081d1dd207 */ /* 0x000fe40007000000 */
[-C--:B------:R-:W-:Y:S02]  /*0570*/  FSETP.NAN.AND P5, PT, R24, R24.reuse, PT ;  /* 0x000000181800720b */ /* 0x080fe40003fa8000 */
[----:B------:R-:W-:Y:S01]  /*0580*/  FSETP.GEU.AND P6, PT, R3, R24, PT ;  /* 0x000000180300720b */ /* 0x000fe20003fce000 */
[----:B------:R-:W-:-:S03]  /*0590*/  VIADD R21, R2, 0xffffe004 ;  /* 0xffffe00402157836 */ /* 0x000fc60000000000 */
[----:B------:R-:W-:Y:S01]  /*05a0*/  P2R R13, PR, RZ, 0x40 ;  /* 0x00000040ff0d7803 */ /* 0x000fe20000000000 */
[----:B------:R-:W-:-:S06]  /*05b0*/  IMAD.WIDE R20, R21, 0x4, R76 ;  /* 0x0000000415147825 */ /* 0x000fcc00078e024c */
[----:B------:R-:W-:Y:S02]  /*05c0*/  @!P5 SEL R24, R24, R3, !P6 ;  /* 0x000000031818d207 */ /* 0x000fe40007000000 */
[-C--:B------:R-:W-:Y:S02]  /*05d0*/  FSETP.NAN.AND P5, PT, R25, R25.reuse, PT ;  /* 0x000000191900720b */ /* 0x080fe40003fa8000 */
[----:B------:R-:W-:-:S04]  /*05e0*/  FSETP.GEU.AND P6, PT, R0, R25, PT ;  /* 0x000000190000720b */ /* 0x000fc80003fce000 */
[----:B------:R-:W-:-:S07]  /*05f0*/  P2R R8, PR, RZ, 0x40 ;  /* 0x00000040ff087803 */ /* 0x000fce0000000000 */
[----:B------:R-:W-:Y:S02]  /*0600*/  @!P5 SEL R25, R25, R0, !P6 ;  /* 0x000000001919d207 */ /* 0x000fe40007000000 */
[----:B--2---:R-:W-:Y:S02]  /*0610*/  SEL R3, R16, 0xff800000, P4 ;  /* 0xff80000010037807 */ /* 0x004fe40002000000 */
[----:B------:R-:W-:Y:S02]  /*0620*/  SEL R15, R17, 0xff800000, P4 ;  /* 0xff800000110f7807 */ /* 0x000fe40002000000 */
[----:B------:R-:W-:Y:S02]  /*0630*/  CS2R R16, SRZ ;  /* 0x0000000000107805 */ /* 0x000fe4000001ff00 */
[----:B------:R-:W-:Y:S02]  /*0640*/  SEL R33, R18, 0xff800000, P4 ;  /* 0xff80000012217807 */ /* 0x000fe40002000000 */
[----:B------:R-:W-:-:S02]  /*0650*/  SEL R26, R19, 0xff800000, P4 ;  /* 0xff800000131a7807 */ /* 0x000fc40002000000 */
[----:B------:R-:W-:-:S06]  /*0660*/  CS2R R18, SRZ ;  /* 0x0000000000127805 */ /* 0x000fcc000001ff00 */
        /* <DEDUP_REMOVED lines=8> */
[----:B------:R-:W-:-:S06]  /*06f0*/  CS2R R18, SRZ ;  /* 0x0000000000127805 */ /* 0x000fcc000001ff00 */
[----:B------:R1:W2:Y:S01]  /*0700*/  @P2 LDG.E.128 R16, desc[UR6][R20.64] ;  /* 0x0000000614102981 */ /* 0x0002a2000c1e1d00 */
[----:B------:R-:W-:Y:S02]  /*0710*/  FSETP.GT.AND P6, PT, R0, R3, PT ;  /* 0x000000030000720b */ /* 0x000fe40003fc4000 */
[----:B------:R-:W-:Y:S02]  /*0720*/  FSETP.GT.AND P4, PT, R22, R15, PT ;  /* 0x0000000f1600720b */ /* 0x000fe40003f84000 */
[----:B------:R-:W-:Y:S02]  /*0730*/  FSETP.NAN.AND P3, PT, R0, R0, PT ;  /* 0x000000000000720b */ /* 0x000fe40003f68000 */
[----:B------:R-:W-:-:S07]  /*0740*/  P2R R6, PR, RZ, 0x10 ;  /* 0x00000010ff067803 */ /* 0x000fce0000000000 */
[----:B------:R-:W-:Y:S02]  /*0750*/  @!P6 SEL R0, R0, R3, P3 ;  /* 0x000000030000e207 */ /* 0x000fe40001800000 */
[----:B------:R-:W-:-:S04]  /*0760*/  FSETP.NAN.AND P3, PT, R22, R22, PT ;  /* 0x000000161600720b */ /* 0x000fc80003f68000 */
[----:B------:R-:W-:Y:S02]  /*0770*/  @!P4 SEL R22, R22, R15, P3 ;  /* 0x0000000f1616c207 */ /* 0x000fe40001800000 */
[C---:B------:R-:W-:Y:S02]  /*0780*/  FSETP.GT.AND P4, PT, R10.reuse, R33, PT ;  /* 0x000000210a00720b */ /* 0x040fe40003f84000 */
[----:B------:R-:W-:Y:S02]  /*0790*/  FSETP.NAN.AND P3, PT, R10, R10, PT ;  /* 0x0000000a0a00720b */ /* 0x000fe40003f68000 */
[----:B------:R-:W-:-:S09]  /*07a0*/  P2R R3, PR, RZ, 0x10 ;  /* 0x00000010ff037803 */ /* 0x000fd20000000000 */
[----:B------:R-:W-:Y:S02]  /*07b0*/  @!P4 SEL R10, R10, R33, P3 ;  /* 0x000000210a0ac207 */ /* 0x000fe40001800000 */
[C---:B------:R-:W-:Y:S02]  /*07c0*/  FSETP.GT.AND P4, PT, R23.reuse, R26, PT ;  /* 0x0000001a1700720b */ /* 0x040fe40003f84000 */
[----:B------:R-:W-:-:S11]  /*07d0*/  FSETP.NAN.AND P3, PT, R23, R23, PT ;  /* 0x000000171700720b */ /* 0x000fd60003f68000 */
[----:B------:R-:W-:Y:S02]  /*07e0*/  @!P4 SEL R23, R23, R26, P3 ;  /* 0x0000001a1717c207 */ /* 0x000fe40001800000 */
[----:B------:R-:W-:Y:S02]  /*07f0*/  P2R R15, PR, RZ, 0x10 ;  /* 0x00000010ff0f7803 */ /* 0x000fe40000000000 */
[----:B------:R-:W-:Y:S02]  /*0800*/  ISETP.GT.AND P1, PT, R55, -0x1, P1 ;  /* 0xffffffff3700780c */ /* 0x000fe40000f24270 */
[----:B-1----:R-:W-:Y:S02]  /*0810*/  CS2R R20, SRZ ;  /* 0x0000000000147805 */ /* 0x002fe4000001ff00 */
[----:B--2---:R-:W-:Y:S02]  /*0820*/  SEL R26, R19, 0xff800000, P2 ;  /* 0xff800000131a7807 */ /* 0x004fe40001000000 */
[----:B------:R-:W-:-:S02]  /*0830*/  SEL R33, R16, 0xff800000, P2 ;  /* 0xff80000010217807 */ /* 0x000fc40001000000 */
[----:B------:R-:W-:Y:S02]  /*0840*/  SEL R35, R17, 0xff800000, P2 ;  /* 0xff80000011237807 */ /* 0x000fe40001000000 */
[----:B------:R-:W-:Y:S02]  /*0850*/  SEL R37, R18, 0xff800000, P2 ;  /* 0xff80000012257807 */ /* 0x000fe40001000000 */
[-C--:B------:R-:W-:Y:S02]  /*0860*/  FSETP.NAN.AND P2, PT, R26, R26.reuse, PT ;  /* 0x0000001a1a00720b */ /* 0x080fe40003f48000 */
[----:B------:R-:W-:-:S11]  /*0870*/  FSETP.GEU.AND P4, PT, R23, R26, PT ;  /* 0x0000001a1700720b */ /* 0x000fd60003f8e000 */
[----:B------:R-:W-:Y:S02]  /*0880*/  @!P2 SEL R26, R26, R23, !P4 ;  /* 0x000000171a1aa207 */ /* 0x000fe40006000000 */
[-C--:B------:R-:W-:Y:S02]  /*0890*/  FSETP.NAN.AND P2, PT, R37, R37.reuse, PT ;  /* 0x000000252500720b */ /* 0x080fe40003f48000 */
[----:B------:R-:W-:-:S11]  /*08a0*/  FSETP.GEU.AND P3, PT, R10, R37, PT ;  /* 0x000000250a00720b */ /* 0x000fd60003f6e000 */
[----:B------:R-:W-:Y:S02]  /*08b0*/  @!P2 SEL R37, R37, R10, !P3 ;  /* 0x0000000a2525a207 */ /* 0x000fe40005800000 */
[-C--:B------:R-:W-:Y:S02]  /*08c0*/  FSETP.NAN.AND P2, PT, R35, R35.reuse, PT ;  /* 0x000000232300720b */ /* 0x080fe40003f48000 */
[----:B------:R-:W-:Y:S02]  /*08d0*/  P2R R17, PR, RZ, 0x8 ;  /* 0x00000008ff117803 */ /* 0x000fe40000000000 */
[----:B------:R-:W-:Y:S01]  /*08e0*/  FSETP.GEU.AND P3, PT, R22, R35, PT ;  /* 0x000000231600720b */ /* 0x000fe20003f6e000 */
[----:B------:R-:W-:-:S04]  /*08f0*/  VIADD R19, R2, 0xfffffe00 ;  /* 0xfffffe0002137836 */ /* 0x000fc80000000000 */
[----:B------:R-:W-:-:S04]  /*0900*/  IMAD.WIDE R18, R19, 0x4, R76 ;  /* 0x0000000413127825 */ /* 0x000fc800078e024c */
[----:B------:R-:W-:Y:S02]  /*0910*/  @!P2 SEL R35, R35, R22, !P3 ;  /* 0x000000162323a207 */ /* 0x000fe40005800000 */
[----:B------:R-:W-:-:S06]  /*0920*/  CS2R R22, SRZ ;  /* 0x0000000000167805 */ /* 0x000fcc000001ff00 */
[----:B------:R1:W2:Y:S01]  /*0930*/  @P1 LDG.E.128 R20, desc[UR6][R18.64] ;  /* 0x0000000612141981 */ /* 0x0002a2000c1e1d00 */
[-C--:B------:R-:W-:Y:S02]  /*0940*/  FSETP.NAN.AND P2, PT, R33, R33.reuse, PT ;  /* 0x000000212100720b */ /* 0x080fe40003f48000 */
[----:B------:R-:W-:Y:S02]  /*0950*/  P2R R10, PR, RZ, 0x8 ;  /* 0x00000008ff0a7803 */ /* 0x000fe40000000000 */
[----:B------:R-:W-:-:S09]  /*0960*/  FSETP.GEU.AND P3, PT, R0, R33, PT ;  /* 0x000000210000720b */ /* 0x000fd20003f6e000 */
[----:B------:R-:W-:Y:S02]  /*0970*/  @!P2 SEL R33, R33, R0, !P3 ;  /* 0x000000002121a207 */ /* 0x000fe40005800000 */
[----:B------:R-:W-:Y:S01]  /*0980*/  P2R R75, PR, RZ, 0x8 ;  /* 0x00000008ff4b7803 */ /* 0x000fe20000000000 */
[----:B-1----:R-:W-:-:S04]  /*0990*/  VIADD R19, R2, 0xfffffe04 ;  /* 0xfffffe0402137836 */ /* 0x002fc80000000000 */
[----:B------:R-:W-:Y:S01]  /*09a0*/  IMAD.WIDE R18, R19, 0x4, R76 ;  /* 0x0000000413127825 */ /* 0x000fe200078e024c */
[----:B--2---:R-:W-:-:S04]  /*09b0*/  SEL R34, R23, 0xff800000, P1 ;  /* 0xff80000017227807 */ /* 0x004fc80000800000 */
[-C--:B------:R-:W-:Y:S02]  /*09c0*/  FSETP.NAN.AND P2, PT, R34, R34.reuse, PT ;  /* 0x000000222200720b */ /* 0x080fe40003f48000 */
[----:B------:R-:W-:Y:S02]  /*09d0*/  FSETP.GEU.AND P3, PT, R31, R34, PT ;  /* 0x000000221f00720b */ /* 0x000fe40003f6e000 */
[----:B------:R-:W-:-:S09]  /*09e0*/  SEL R32, R22, 0xff800000, P1 ;  /* 0xff80000016207807 */ /* 0x000fd20000800000 */
[----:B------:R-:W-:Y:S02]  /*09f0*/  @!P2 SEL R34, R34, R31, !P3 ;  /* 0x0000001f2222a207 */ /* 0x000fe40005800000 */
[-C--:B------:R-:W-:Y:S02]  /*0a00*/  FSETP.NAN.AND P2, PT, R32, R32.reuse, PT ;  /* 0x000000202000720b */ /* 0x080fe40003f48000 */
[----:B------:R-:W-:Y:S02]  /*0a10*/  P2R R74, PR, RZ, 0x8 ;  /* 0x00000008ff4a7803 */ /* 0x000fe40000000000 */
[----:B------:R-:W-:Y:S02]  /*0a20*/  FSETP.GEU.AND P3, PT, R29, R32, PT ;  /* 0x000000201d00720b */ /* 0x000fe40003f6e000 */
[----:B------:R-:W-:Y:S02]  /*0a30*/  CS2R R22, SRZ ;  /* 0x0000000000167805 */ /* 0x000fe4000001ff00 */
[----:B------:R-:W-:-:S05]  /*0a40*/  SEL R28, R20, 0xff800000, P1 ;  /* 0xff800000141c7807 */ /* 0x000fca0000800000 */
[----:B------:R-:W-:Y:S02]  /*0a50*/  @!P2 SEL R32, R32, R29, !P3 ;  /* 0x0000001d2020a207 */ /* 0x000fe40005800000 */
[----:B------:R-:W-:Y:S02]  /*0a60*/  SEL R29, R21, 0xff800000, P1 ;  /* 0xff800000151d7807 */ /* 0x000fe40000800000 */
[----:B------:R-:W-:-:S06]  /*0a70*/  CS2R R20, SRZ ;  /* 0x0000000000147805 */ /* 0x000fcc000001ff00 */
[----:B------:R-:W2:Y:S01]  /*0a80*/  @P1 LDG.E.128 R20, desc[UR6][R18.64] ;  /* 0x0000000612141981 */ /* 0x000ea2000c1e1d00 */
[-C--:B------:R-:W-:Y:S02]  /*0a90*/  FSETP.NAN.AND P2, PT, R29, R29.reuse, PT ;  /* 0x0000001d1d00720b */ /* 0x080fe40003f48000 */
[----:B------:R-:W-:Y:S02]  /*0aa0*/  P2R R73, PR, RZ, 0x8 ;  /* 0x00000008ff497803 */ /* 0x000fe40000000000 */
[----:B------:R-:W-:-:S09]  /*0ab0*/  FSETP.GEU.AND P3, PT, R24, R29, PT ;  /* 0x0000001d1800720b */ /* 0x000fd20003f6e000 */
[----:B------:R-:W-:Y:S02]  /*0ac0*/  @!P2 SEL R29, R29, R24, !P3 ;  /* 0x000000181d1da207 */ /* 0x000fe40005800000 */
[-C--:B------:R-:W-:Y:S02]  /*0ad0*/  FSETP.NAN.AND P2, PT, R28, R28.reuse, PT ;  /* 0x0000001c1c00720b */ /* 0x080fe40003f48000 */
[----:B------:R-:W-:Y:S02]  /*0ae0*/  P2R R71, PR, RZ, 0x8 ;  /* 0x00000008ff477803 */ /* 0x000fe40000000000 */
[----:B------:R-:W-:-:S04]  /*0af0*/  FSETP.GEU.AND P3, PT, R25, R28, PT ;  /* 0x0000001c1900720b */ /* 0x000fc80003f6e000 */
[----:B------:R-:W-:-:S05]  /*0b00*/  P2R R0, PR, RZ, 0x8 ;  /* 0x00000008ff007803 */ /* 0x000fca0000000000 */
[----:B------:R-:W-:Y:S02]  /*0b10*/  @!P2 SEL R28, R28, R25, !P3 ;  /* 0x000000191c1ca207 */ /* 0x000fe40005800000 */
[----:B------:R-:W-:Y:S01]  /*0b20*/  LOP3.LUT R24, R55, R46, RZ, 0xfc, !PT ;  /* 0x0000002e37187212 */ /* 0x000fe200078efcff */
[----:B------:R-:W-:Y:S01]  /*0b30*/  IMAD.WIDE R30, R2, 0x4, R76 ;  /* 0x00000004021e7825 */ /* 0x000fe200078e024c */
[----:B--2---:R-:W-:Y:S02]  /*0b40*/  SEL R36, R20, 0xff800000, P1 ;  /* 0xff80000014247807 */ /* 0x004fe40000800000 */
[----:B------:R-:W-:Y:S02]  /*0b50*/  SEL R38, R21, 0xff800000, P1 ;  /* 0xff80000015267807 */ /* 0x000fe40000800000 */
[----:B------:R-:W-:Y:S02]  /*0b60*/  SEL R39, R22, 0xff800000, P1 ;  /* 0xff80000016277807 */ /* 0x000fe40000800000 */
[----:B------:R-:W-:-:S02]  /*0b70*/  SEL R42, R23, 0xff800000, P1 ;  /* 0xff800000172a7807 */ /* 0x000fc40000800000 */
        /* <DEDUP_REMOVED lines=8> */
[----:B------:R-:W-:-:S09]  /*0c00*/  FSETP.GEU.AND P2, PT, R37, R39, PT ;  /* 0x000000272500720b */ /* 0x000fd20003f4e000 */
[----:B------:R-:W-:Y:S02]  /*0c10*/  @!P1 SEL R39, R39, R37, !P2 ;  /* 0x0000002527279207 */ /* 0x000fe40005000000 */
[-C--:B------:R-:W-:Y:S02]  /*0c20*/  FSETP.NAN.AND P1, PT, R42, R42.reuse, PT ;  /* 0x0000002a2a00720b */ /* 0x080fe40003f28000 */
[----:B------:R-:W-:Y:S02]  /*0c30*/  P2R R48, PR, RZ, 0x4 ;  /* 0x00000004ff307803 */ /* 0x000fe40000000000 */
[----:B------:R-:W-:Y:S02]  /*0c40*/  FSETP.GEU.AND P2, PT, R26, R42, PT ;  /* 0x0000002a1a00720b */ /* 0x000fe40003f4e000 */
[----:B------:R-:W-:-:S07]  /*0c50*/  CS2R R20, SRZ ;  /* 0x0000000000147805 */ /* 0x000fce000001ff00 */
[----:B------:R-:W-:Y:S02]  /*0c60*/  @!P1 SEL R42, R42, R26, !P2 ;  /* 0x0000001a2a2a9207 */ /* 0x000fe40005000000 */
[----:B------:R-:W-:Y:S02]  /*0c70*/  ISETP.GT.AND P1, PT, R24, -0x1, PT ;  /* 0xffffffff1800780c */ /* 0x000fe40003f24270 */
[----:B------:R-:W-:-:S11]  /*0c80*/  CS2R R22, SRZ ;  /* 0x0000000000167805 */ /* 0x000fd6000001ff00 */
[----:B------:R-:W2:Y:S01]  /*0c90*/  @P1 LDG.E.128 R20, desc[UR6][R30.64] ;  /* 0x000000061e141981 */ /* 0x000ea2000c1e1d00 */
[----:B------:R-:W-:Y:S02]  /*0ca0*/  P2R R70, PR, RZ, 0x4 ;  /* 0x00000004ff467803 */ /* 0x000fe40000000000 */
[----:B------:R-:W-:Y:S02]  /*0cb0*/  P2R R18, PR, RZ, 0x8 ;  /* 0x00000008ff127803 */ /* 0x000fe40000000000 */
[----:B--2---:R-:W-:Y:S02]  /*0cc0*/  SEL R37, R20, 0xff800000, P1 ;  /* 0xff80000014257807 */ /* 0x004fe40000800000 */
[----:B------:R-:W-:Y:S02]  /*0cd0*/  SEL R50, R21, 0xff800000, P1 ;  /* 0xff80000015327807 */ /* 0x000fe40000800000 */
[----:B------:R-:W-:Y:S02]  /*0ce0*/  CS2R R20, SRZ ;  /* 0x0000000000147805 */ /* 0x000fe4000001ff00 */
[----:B------:R-:W-:-:S02]  /*0cf0*/  SEL R45, R22, 0xff800000, P1 ;  /* 0xff800000162d7807 */ /* 0x000fc40000800000 */
[----:B------:R-:W-:Y:S02]  /*0d00*/  SEL R47, R23, 0xff800000, P1 ;  /* 0xff800000172f7807 */ /* 0x000fe40000800000 */
[----:B------:R-:W-:-:S06]  /*0d10*/  CS2R R22, SRZ ;  /* 0x0000000000167805 */ /* 0x000fcc000001ff00 */
[----:B------:R-:W2:Y:S01]  /*0d20*/  @P1 LDG.E.128 R20, desc[UR6][R30.64+0x10] ;  /* 0x000010061e141981 */ /* 0x000ea2000c1e1d00 */
        /* <DEDUP_REMOVED lines=10> */
[----:B------:R-:W-:-:S07]  /*0dd0*/  ISETP.GT.AND P0, PT, R55, -0x1, !P0 ;  /* 0xffffffff3700780c */ /* 0x000fce0004704270 */
[----:B------:R-:W-:Y:S02]  /*0de0*/  @!P2 SEL R45, R45, R32, !P3 ;  /* 0x000000202d2da207 */ /* 0x000fe40005800000 */
[-C--:B------:R-:W-:Y:S02]  /*0df0*/  FSETP.NAN.AND P2, PT, R47, R47.reuse, PT ;  /* 0x0000002f2f00720b */ /* 0x080fe40003f48000 */
[----:B------:R-:W-:Y:S01]  /*0e00*/  P2R R26, PR, RZ, 0x8 ;  /* 0x00000008ff1a7803 */ /* 0x000fe20000000000 */
[----:B------:R-:W-:Y:S01]  /*0e10*/  VIADD R35, R2, 0x200 ;  /* 0x0000020002237836 */ /* 0x000fe20000000000 */
[----:B------:R-:W-:-:S09]  /*0e20*/  FSETP.GEU.AND P3, PT, R34, R47, PT ;  /* 0x0000002f2200720b */ /* 0x000fd20003f6e000 */
[----:B------:R-:W-:Y:S01]  /*0e30*/  @!P2 SEL R47, R47, R34, !P3 ;  /* 0x000000222f2fa207 */ /* 0x000fe20005800000 */
[----:B------:R-:W-:Y:S01]  /*0e40*/  IMAD.WIDE R34, R35, 0x4, R76 ;  /* 0x0000000423227825 */ /* 0x000fe200078e024c */
[----:B--2---:R-:W-:Y:S02]  /*0e50*/  SEL R41, R23, 0xff800000, P1 ;  /* 0xff80000017297807 */ /* 0x004fe40000800000 */
[----:B------:R-:W-:Y:S02]  /*0e60*/  SEL R40, R20, 0xff800000, P1 ;  /* 0xff80000014287807 */ /* 0x000fe40000800000 */
[----:B------:R-:W-:Y:S02]  /*0e70*/  SEL R43, R21, 0xff800000, P1 ;  /* 0xff800000152b7807 */ /* 0x000fe40000800000 */
[----:B------:R-:W-:Y:S02]  /*0e80*/  CS2R R20, SRZ ;  /* 0x0000000000147805 */ /* 0x000fe4000001ff00 */
[----:B------:R-:W-:-:S02]  /*0e90*/  SEL R44, R22, 0xff800000, P1 ;  /* 0xff800000162c7807 */ /* 0x000fc40000800000 */
[----:B------:R-:W-:-:S06]  /*0ea0*/  CS2R R22, SRZ ;  /* 0x0000000000167805 */ /* 0x000fcc000001ff00 */
[----:B------:R-:W2:Y:S01]  /*0eb0*/  @P0 LDG.E.128 R20, desc[UR6][R34.64] ;  /* 0x0000000622140981 */ /* 0x000ea2000c1e1d00 */
[-C--:B------:R-:W-:Y:S02]  /*0ec0*/  FSETP.NAN.AND P1, PT, R41, R41.reuse, PT ;  /* 0x000000292900720b */ /* 0x080fe40003f28000 */
[----:B------:R-:W-:Y:S02]  /*0ed0*/  P2R R28, PR, RZ, 0x8 ;  /* 0x00000008ff1c7803 */ /* 0x000fe40000000000 */
[----:B------:R-:W-:-:S09]  /*0ee0*/  FSETP.GEU.AND P3, PT, R42, R41, PT ;  /* 0x000000292a00720b */ /* 0x000fd20003f6e000 */
        /* <DEDUP_REMOVED lines=10> */
[----:B------:R-:W-:-:S09]  /*0f90*/  FSETP.GEU.AND P2, PT, R36, R40, PT ;  /* 0x000000282400720b */ /* 0x000fd20003f4e000 */
[----:B------:R-:W-:Y:S02]  /*0fa0*/  @!P1 SEL R40, R40, R36, !P2 ;  /* 0x0000002428289207 */ /* 0x000fe40005000000 */
[----:B------:R-:W-:Y:S01]  /*0fb0*/  P2R R32, PR, RZ, 0x4 ;  /* 0x00000004ff207803 */ /* 0x000fe20000000000 */
[----:B------:R-:W-:-:S04]  /*0fc0*/  VIADD R39, R2, 0x204 ;  /* 0x0000020402277836 */ /* 0x000fc80000000000 */
[----:B------:R-:W-:Y:S01]  /*0fd0*/  IMAD.WIDE R38, R39, 0x4, R76 ;  /* 0x0000000427267825 */ /* 0x000fe200078e024c */
[----:B--2---:R-:W-:-:S04]  /*0fe0*/  SEL R49, R23, 0xff800000, P0 ;  /* 0xff80000017317807 */ /* 0x004fc80000000000 */
[-C--:B------:R-:W-:Y:S02]  /*0ff0*/  FSETP.NAN.AND P1, PT, R49, R49.reuse, PT ;  /* 0x000000313100720b */ /* 0x080fe40003f28000 */
[----:B------:R-:W-:-:S11]  /*1000*/  FSETP.GEU.AND P2, PT, R47, R49, PT ;  /* 0x000000312f00720b */ /* 0x000fd60003f4e000 */
[----:B------:R-:W-:Y:S02]  /*1010*/  @!P1 SEL R49, R49, R47, !P2 ;  /* 0x0000002f31319207 */ /* 0x000fe40005000000 */
[----:B------:R-:W-:-:S04]  /*1020*/  SEL R47, R22, 0xff800000, P0 ;  /* 0xff800000162f7807 */ /* 0x000fc80000000000 */
        /* <DEDUP_REMOVED lines=17> */
[----:B------:R-:W-:Y:S01]  /*1140*/  @!P1 SEL R54, R54, R37, !P2 ;  /* 0x0000002536369207 */ /* 0x000fe20005000000 */
[----:B------:R-:W-:Y:S01]  /*1150*/  VIADD R55, R55, 0x1 ;  /* 0x0000000137377836 */ /* 0x000fe20000000000 */
[----:B--2---:R-:W-:Y:S02]  /*1160*/  SEL R53, R20, 0xff800000, P0 ;  /* 0xff80000014357807 */ /* 0x004fe40000000000 */
[----:B------:R-:W-:Y:S02]  /*1170*/  SEL R52, R21, 0xff800000, P0 ;  /* 0xff80000015347807 */ /* 0x000fe40000000000 */
[----:B------:R-:W-:Y:S02]  /*1180*/  SEL R51, R22, 0xff800000, P0 ;  /* 0xff80000016337807 */ /* 0x000fe40000000000 */
[----:B------:R-:W-:Y:S02]  /*1190*/  SEL R50, R23, 0xff800000, P0 ;  /* 0xff80000017327807 */ /* 0x000fe40000000000 */
[----:B------:R-:W-:-:S02]  /*11a0*/  FSETP.NAN.AND P0, PT, R53, R53, PT ;  /* 0x000000353500720b */ /* 0x000fc40003f08000 */
        /* <DEDUP_REMOVED lines=14> */
[----:B------:R-:W-:-:S04]  /*1290*/  ISETP.GE.U32.AND P0, PT, R55, 0x10, PT ;  /* 0x000000103700780c */ /* 0x000fc80003f06070 */
[----:B------:R-:W-:Y:S01]  /*12a0*/  ISETP.GT.AND P1, PT, R46, RZ, !P0 ;  /* 0x000000ff2e00720c */ /* 0x000fe20004724270 */
[----:B------:R-:W-:Y:S01]  /*12b0*/  VIADD R41, R2, 0x1e00 ;  /* 0x00001e0002297836 */ /* 0x000fe20000000000 */
[----:B------:R-:W-:Y:S02]  /*12c0*/  CS2R R20, SRZ ;  /* 0x0000000000147805 */ /* 0x000fe4000001ff00 */
[----:B------:R-:W-:Y:S01]  /*12d0*/  CS2R R22, SRZ ;  /* 0x0000000000167805 */ /* 0x000fe2000001ff00 */
[----:B------:R-:W-:-:S08]  /*12e0*/  IMAD.WIDE R40, R41, 0x4, R76 ;  /* 0x0000000429287825 */ /* 0x000fd000078e024c */
[----:B------:R1:W2:Y:S01]  /*12f0*/  @P1 LDG.E.128 R20, desc[UR6][R40.64] ;  /* 0x0000000628141981 */ /* 0x0002a2000c1e1d00 */
[----:B------:R-:W-:Y:S02]  /*1300*/  P2R R39, PR, RZ, 0x4 ;  /* 0x00000004ff277803 */ /* 0x000fe40000000000 */
[----:B------:R-:W-:Y:S01]  /*1310*/  P2R R29, PR, RZ, 0x8 ;  /* 0x00000008ff1d7803 */ /* 0x000fe20000000000 */
[----:B-1----:R-:W-:-:S04]  /*1320*/  VIADD R41, R2, 0x1e04 ;  /* 0x00001e0402297836 */ /* 0x002fc80000000000 */
[----:B------:R-:W-:Y:S01]  /*1330*/  IMAD.WIDE R40, R41, 0x4, R76 ;  /* 0x0000000429287825 */ /* 0x000fe200078e024c */
[----:B--2---:R-:W-:-:S04]  /*1340*/  SEL R57, R20, 0xff800000, P1 ;  /* 0xff80000014397807 */ /* 0x004fc80000800000 */
[-C--:B------:R-:W-:Y:S02]  /*1350*/  FSETP.NAN.AND P2, PT, R57, R57.reuse, PT ;  /* 0x000000393900720b */ /* 0x080fe40003f48000 */
[----:B------:R-:W-:Y:S02]  /*1360*/  FSETP.GEU.AND P3, PT, R54, R57, PT ;  /* 0x000000393600720b */ /* 0x000fe40003f6e000 */
[----:B------:R-:W-:Y:S02]  /*1370*/  SEL R56, R21, 0xff800000, P1 ;  /* 0xff80000015387807 */ /* 0x000fe40000800000 */
[----:B------:R-:W-:Y:S02]  /*1380*/  CS2R R20, SRZ ;  /* 0x0000000000147805 */ /* 0x000fe4000001ff00 */
[----:B------:R-:W-:-:S05]  /*1390*/  SEL R58, R23, 0xff800000, P1 ;  /* 0xff800000173a7807 */ /* 0x000fca0000800000 */
[----:B------:R-:W-:Y:S02]  /*13a0*/  @!P2 SEL R57, R57, R54, !P3 ;  /* 0x000000363939a207 */ /* 0x000fe40005800000 */
[----:B------:R-:W-:Y:S02]  /*13b0*/  SEL R54, R22, 0xff800000, P1 ;  /* 0xff80000016367807 */ /* 0x000fe40000800000 */
[----:B------:R-:W-:-:S06]  /*13c0*/  CS2R R22, SRZ ;  /* 0x0000000000167805 */ /* 0x000fcc000001ff00 */
[----:B------:R1:W2:Y:S01]  /*13d0*/  @P1 LDG.E.128 R20, desc[UR6][R40.64] ;  /* 0x0000000628141981 */ /* 0x0002a2000c1e1d00 */
[----:B------:R-:W-:Y:S01]  /*13e0*/  ISETP.GT.AND P0, PT, R46, -0x1, !P0 ;  /* 0xffffffff2e00780c */ /* 0x000fe20004704270 */
[----:B-1----:R-:W-:-:S04]  /*13f0*/  VIADD R41, R2, 0x2000 ;  /* 0x0000200002297836 */ /* 0x002fc80000000000 */
[----:B------:R-:W-:Y:S01]  /*1400*/  IMAD.WIDE R40, R41, 0x4, R76 ;  /* 0x0000000429287825 */ /* 0x000fe200078e024c */
[----:B--2---:R-:W-:Y:S02]  /*1410*/  SEL R67, R23, 0xff800000, P1 ;  /* 0xff80000017437807 */ /* 0x004fe40000800000 */
[----:B------:R-:W-:Y:S02]  /*1420*/  SEL R60, R20, 0xff800000, P1 ;  /* 0xff800000143c7807 */ /* 0x000fe40000800000 */
[----:B------:R-:W-:Y:S02]  /*1430*/  SEL R61, R21, 0xff800000, P1 ;  /* 0xff800000153d7807 */ /* 0x000fe40000800000 */
[----:B------:R-:W-:Y:S02]  /*1440*/  CS2R R20, SRZ ;  /* 0x0000000000147805 */ /* 0x000fe4000001ff00 */
[----:B------:R-:W-:Y:S02]  /*1450*/  SEL R62, R22, 0xff800000, P1 ;  /* 0xff800000163e7807 */ /* 0x000fe40000800000 */
[----:B------:R-:W-:-:S06]  /*1460*/  CS2R R22, SRZ ;  /* 0x0000000000167805 */ /* 0x000fcc000001ff00 */
[----:B------:R1:W2:Y:S02]  /*1470*/  @P0 LDG.E.128 R20, desc[UR6][R40.64] ;  /* 0x0000000628140981 */ /* 0x0002a4000c1e1d00 */
[----:B-1----:R-:W-:-:S04]  /*1480*/  VIADD R41, R2, 0x2004 ;  /* 0x0000200402297836 */ /* 0x002fc80000000000 */
[----:B------:R-:W-:Y:S01]  /*1490*/  IMAD.WIDE R40, R41, 0x4, R76 ;  /* 0x0000000429287825 */ /* 0x000fe200078e024c */
[-C--:B------:R-:W-:Y:S02]  /*14a0*/  FSETP.NAN.AND P2, PT, R56, R56.reuse, PT ;  /* 0x000000383800720b */ /* 0x080fe40003f48000 */
[----:B------:R-:W-:Y:S02]  /*14b0*/  P2R R43, PR, RZ, 0x8 ;  /* 0x00000008ff2b7803 */ /* 0x000fe40000000000 */
[----:B------:R-:W-:-:S09]  /*14c0*/  FSETP.GEU.AND P3, PT, R45, R56, PT ;  /* 0x000000382d00720b */ /* 0x000fd20003f6e000 */
[----:B------:R-:W-:Y:S02]  /*14d0*/  @!P2 SEL R56, R56, R45, !P3 ;  /* 0x0000002d3838a207 */ /* 0x000fe40005800000 */
[-C--:B------:R-:W-:Y:S02]  /*14e0*/  FSETP.NAN.AND P2, PT, R54, R54.reuse, PT ;  /* 0x000000363600720b */ /* 0x080fe40003f48000 */
[----:B------:R-:W-:Y:S02]  /*14f0*/  P2R R44, PR, RZ, 0x8 ;  /* 0x00000008ff2c7803 */ /* 0x000fe40000000000 */
[----:B------:R-:W-:Y:S02]  /*1500*/  FSETP.GEU.AND P3, PT, R47, R54, PT ;  /* 0x000000362f00720b */ /* 0x000fe40003f6e000 */
[----:B------:R-:W-:-:S07]  /*1510*/  FSETP.NAN.AND P1, PT, R67, R67, PT ;  /* 0x000000434300720b */ /* 0x000fce0003f28000 */
[----:B------:R-:W-:Y:S02]  /*1520*/  @!P2 SEL R54, R54, R47, !P3 ;  /* 0x0000002f3636a207 */ /* 0x000fe40005800000 */
[-C--:B------:R-:W-:Y:S02]  /*1530*/  FSETP.NAN.AND P2, PT, R58, R58.reuse, PT ;  /* 0x0000003a3a00720b */ /* 0x080fe40003f48000 */
[----:B------:R-:W-:Y:S02]  /*1540*/  P2R R45, PR, RZ, 0x8 ;  /* 0x00000008ff2d7803 */ /* 0x000fe40000000000 */
[----:B------:R-:W-:-:S04]  /*1550*/  FSETP.GEU.AND P3, PT, R49, R58, PT ;  /* 0x0000003a3100720b */ /* 0x000fc80003f6e000 */
[----:B------:R-:W-:-:S05]  /*1560*/  P2R R47, PR, RZ, 0x8 ;  /* 0x00000008ff2f7803 */ /* 0x000fca0000000000 */
[----:B------:R-:W-:Y:S02]  /*1570*/  @!P2 SEL R58, R58, R49, !P3 ;  /* 0x000000313a3aa207 */ /* 0x000fe40005800000 */
[----:B------:R-:W-:-:S04]  /*1580*/  FSETP.GEU.AND P3, PT, R50, R67, PT ;  /* 0x000000433200720b */ /* 0x000fc80003f6e000 */
[----:B------:R-:W-:Y:S02]  /*1590*/  @!P1 SEL R67, R67, R50, !P3 ;  /* 0x0000003243439207 */ /* 0x000fe40005800000 */
[-C--:B------:R-:W-:Y:S02]  /*15a0*/  FSETP.NAN.AND P1, PT, R62, R62.reuse, PT ;  /* 0x0000003e3e00720b */ /* 0x080fe40003f28000 */
[----:B------:R-:W-:Y:S02]  /*15b0*/  FSETP.GEU.AND P2, PT, R51, R62, PT ;  /* 0x0000003e3300720b */ /* 0x000fe40003f4e000 */
[----:B--2---:R-:W-:Y:S02]  /*15c0*/  SEL R64, R23, 0xff800000, P0 ;  /* 0xff80000017407807 */ /* 0x004fe40000000000 */
[----:B------:R-:W-:Y:S02]  /*15d0*/  SEL R65, R22, 0xff800000, P0 ;  /* 0xff80000016417807 */ /* 0x000fe40000000000 */
[----:B------:R-:W-:-:S02]  /*15e0*/  CS2R R22, SRZ ;  /* 0x0000000000167805 */ /* 0x000fc4000001ff00 */
[----:B------:R-:W-:Y:S02]  /*15f0*/  SEL R68, R21, 0xff800000, P0 ;  /* 0xff80000015447807 */ /* 0x000fe40000000000 */
[----:B------:R-:W-:Y:S02]  /*1600*/  SEL R69, R20, 0xff800000, P0 ;  /* 0xff80000014457807 */ /* 0x000fe40000000000 */
[----:B------:R-:W-:-:S06]  /*1610*/  CS2R R20, SRZ ;  /* 0x0000000000147805 */ /* 0x000fcc000001ff00 */
[----:B------:R1:W2:Y:S01]  /*1620*/  @P0 LDG.E.128 R20, desc[UR6][R40.64] ;  /* 0x0000000628140981 */ /* 0x0002a2000c1e1d00 */
        /* <DEDUP_REMOVED lines=20> */
[----:B------:R-:W-:-:S07]  /*1770*/  LOP3.LUT R27, R55, R27, RZ, 0xfc, !PT ;  /* 0x0000001b371b7212 */ /* 0x000fce00078efcff */
[----:B------:R-:W-:Y:S02]  /*1780*/  @!P1 SEL R68, R68, R56, !P2 ;  /* 0x0000003844449207 */ /* 0x000fe40005000000 */
[-C--:B------:R-:W-:Y:S02]  /*1790*/  FSETP.NAN.AND P1, PT, R69, R69.reuse, PT ;  /* 0x000000454500720b */ /* 0x080fe40003f28000 */
[----:B------:R-:W-:Y:S02]  /*17a0*/  P2R R54, PR, RZ, 0x4 ;  /* 0x00000004ff367803 */ /* 0x000fe40000000000 */
[----:B------:R-:W-:Y:S02]  /*17b0*/  ISETP.GE.U32.AND P5, PT, R27, 0x10, PT ;  /* 0x000000101b00780c */ /* 0x000fe40003fa6070 */
[----:B------:R-:W-:Y:S01]  /*17c0*/  FSETP.GEU.AND P2, PT, R57, R69, PT ;  /* 0x000000453900720b */ /* 0x000fe20003f4e000 */
[----:B-1----:R-:W-:-:S06]  /*17d0*/  VIADD R41, R2, 0x2200 ;  /* 0x0000220002297836 */ /* 0x002fcc0000000000 */
[----:B------:R-:W-:Y:S01]  /*17e0*/  @!P1 SEL R69, R69, R57, !P2 ;  /* 0x0000003945459207 */ /* 0x000fe20005000000 */
[----:B------:R-:W-:Y:S01]  /*17f0*/  IMAD.WIDE R40, R41, 0x4, R76 ;  /* 0x0000000429287825 */ /* 0x000fe200078e024c */
[----:B--2---:R-:W-:Y:S02]  /*1800*/  SEL R58, R20, 0xff800000, P0 ;  /* 0xff800000143a7807 */ /* 0x004fe40000000000 */
[----:B------:R-:W-:Y:S02]  /*1810*/  SEL R57, R21, 0xff800000, P0 ;  /* 0xff80000015397807 */ /* 0x000fe40000000000 */
[----:B------:R-:W-:Y:S02]  /*1820*/  CS2R R20, SRZ ;  /* 0x0000000000147805 */ /* 0x000fe4000001ff00 */
[----:B------:R-:W-:Y:S02]  /*1830*/  SEL R59, R22, 0xff800000, P0 ;  /* 0xff800000163b7807 */ /* 0x000fe40000000000 */
[----:B------:R-:W-:-:S02]  /*1840*/  SEL R66, R23, 0xff800000, P0 ;  /* 0xff80000017427807 */ /* 0x000fc40000000000 */
[----:B------:R-:W-:-:S06]  /*1850*/  CS2R R22, SRZ ;  /* 0x0000000000167805 */ /* 0x000fcc000001ff00 */
[----:B------:R-:W2:Y:S01]  /*1860*/  @!P5 LDG.E.128 R20, desc[UR6][R40.64] ;  /* 0x000000062814d981 */ /* 0x000ea2000c1e1d00 */
[-C--:B------:R-:W-:Y:S02]  /*1870*/  FSETP.NAN.AND P0, PT, R58, R58.reuse, PT ;  /* 0x0000003a3a00720b */ /* 0x080fe40003f08000 */
[----:B------:R-:W-:Y:S02]  /*1880*/  P2R R56, PR, RZ, 0x4 ;  /* 0x00000004ff387803 */ /* 0x000fe40000000000 */
[----:B------:R-:W-:Y:S02]  /*1890*/  FSETP.GEU.AND P2, PT, R60, R58, PT ;  /* 0x0000003a3c00720b */ /* 0x000fe40003f4e000 */
[----:B------:R-:W-:-:S07]  /*18a0*/  P2R R49, PR, RZ, 0x8 ;  /* 0x00000008ff317803 */ /* 0x000fce0000000000 */
[----:B------:R-:W-:Y:S02]  /*18b0*/  @!P0 SEL R58, R58, R60, !P2 ;  /* 0x0000003c3a3a8207 */ /* 0x000fe40005000000 */
[----:B------:R-:W-:Y:S02]  /*18c0*/  FSETP.NAN.AND P0, PT, R57, R57, PT ;  /* 0x000000393900720b */ /* 0x000fe40003f08000 */
[----:B------:R-:W-:Y:S02]  /*18d0*/  FSETP.NAN.AND P3, PT, R59, R59, PT ;  /* 0x0000003b3b00720b */ /* 0x000fe40003f68000 */
[----:B------:R-:W-:-:S09]  /*18e0*/  FSETP.GEU.AND P1, PT, R61, R57, PT ;  /* 0x000000393d00720b */ /* 0x000fd20003f2e000 */
[----:B------:R-:W-:Y:S02]  /*18f0*/  @!P0 SEL R57, R57, R61, !P1 ;  /* 0x0000003d39398207 */ /* 0x000fe40004800000 */
[----:B------:R-:W-:-:S04]  /*1900*/  FSETP.GEU.AND P0, PT, R62, R59, PT ;  /* 0x0000003b3e00720b */ /* 0x000fc80003f0e000 */
[----:B------:R-:W-:Y:S02]  /*1910*/  @!P3 SEL R59, R59, R62, !P0 ;  /* 0x0000003e3b3bb207 */ /* 0x000fe40004000000 */
[-C--:B------:R-:W-:Y:S02]  /*1920*/  FSETP.NAN.AND P3, PT, R66, R66.reuse, PT ;  /* 0x000000424200720b */ /* 0x080fe40003f68000 */
[----:B------:R-:W-:Y:S02]  /*1930*/  P2R R16, PR, RZ, 0x10 ;  /* 0x00000010ff107803 */ /* 0x000fe40000000000 */
[----:B------:R-:W-:Y:S02]  /*1940*/  FSETP.GEU.AND P4, PT, R67, R66, PT ;  /* 0x000000424300720b */ /* 0x000fe40003f8e000 */
[----:B------:R-:W-:Y:S02]  /*1950*/  P2R R61, PR, RZ, 0x2 ;  /* 0x00000002ff3d7803 */ /* 0x000fe40000000000 */
[----:B------:R-:W-:-:S05]  /*1960*/  ISETP.NE.AND P1, PT, R18, RZ, PT ;  /* 0x000000ff1200720c */ /* 0x000fca0003f25270 */
[----:B------:R-:W-:Y:S02]  /*1970*/  @!P3 SEL R66, R66, R67, !P4 ;  /* 0x000000434242b207 */ /* 0x000fe40006000000 */
[----:B------:R-:W-:Y:S02]  /*1980*/  P2R R18, PR, RZ, 0x2 ;  /* 0x00000002ff127803 */ /* 0x000fe40000000000 */
[----:B------:R-:W-:Y:S02]  /*1990*/  ISETP.NE.AND P1, PT, R10, RZ, PT ;  /* 0x000000ff0a00720c */ /* 0x000fe40003f25270 */
[----:B------:R-:W-:Y:S02]  /*19a0*/  P2R R62, PR, RZ, 0x1 ;  /* 0x00000001ff3e7803 */ /* 0x000fe40000000000 */
[----:B------:R-:W-:Y:S02]  /*19b0*/  P2R R10, PR, RZ, 0x2 ;  /* 0x00000002ff0a7803 */ /* 0x000fe40000000000 */
[----:B------:R-:W-:-:S04]  /*19c0*/  ISETP.NE.AND P1, PT, R17, RZ, PT ;  /* 0x000000ff1100720c */ /* 0x000fc80003f25270 */
[----:B------:R-:W-:Y:S02]  /*19d0*/  P2R R17, PR, RZ, 0x2 ;  /* 0x00000002ff117803 */ /* 0x000fe40000000000 */
[----:B------:R-:W-:-:S04]  /*19e0*/  ISETP.NE.AND P1, PT, R16, RZ, PT ;  /* 0x000000ff1000720c */ /* 0x000fc80003f25270 */
[----:B------:R-:W-:Y:S02]  /*19f0*/  P2R R16, PR, RZ, 0x2 ;  /* 0x00000002ff107803 */ /* 0x000fe40000000000 */
[----:B------:R-:W-:-:S04]  /*1a00*/  ISETP.NE.AND P1, PT, R8, RZ, PT ;  /* 0x000000ff0800720c */ /* 0x000fc80003f25270 */
[----:B------:R-:W-:Y:S02]  /*1a10*/  P2R R55, PR, RZ, 0x2 ;  /* 0x00000002ff377803 */ /* 0x000fe40000000000 */
[----:B------:R-:W-:-:S04]  /*1a20*/  ISETP.NE.AND P1, PT, R13, RZ, PT ;  /* 0x000000ff0d00720c */ /* 0x000fc80003f25270 */
[----:B------:R-:W-:Y:S02]  /*1a30*/  P2R R13, PR, RZ, 0x2 ;  /* 0x00000002ff0d7803 */ /* 0x000fe40000000000 */
[----:B------:R-:W-:Y:S02]  /*1a40*/  ISETP.NE.AND P1, PT, R12, RZ, PT ;  /* 0x000000ff0c00720c */ /* 0x000fe40003f25270 */
[----:B------:R-:W-:Y:S02]  /*1a50*/  P2R R7, PR, RZ, 0x40 ;  /* 0x00000040ff077803 */ /* 0x000fe40000000000 */
[----:B------:R-:W-:Y:S02]  /*1a60*/  P2R R12, PR, RZ, 0x2 ;  /* 0x00000002ff0c7803 */ /* 0x000fe40000000000 */
[----:B------:R-:W-:-:S04]  /*1a70*/  ISETP.NE.AND P1, PT, R11, RZ, PT ;  /* 0x000000ff0b00720c */ /* 0x000fc80003f25270 */
[----:B------:R-:W-:Y:S02]  /*1a80*/  P2R R11, PR, RZ, 0x2 ;  /* 0x00000002ff0b7803 */ /* 0x000fe40000000000 */
[----:B------:R-:W-:Y:S02]  /*1a90*/  ISETP.NE.AND P1, PT, R7, RZ, PT ;  /* 0x000000ff0700720c */ /* 0x000fe40003f25270 */
[----:B--2---:R-:W-:-:S04]  /*1aa0*/  SEL R20, R20, 0xff800000, !P5 ;  /* 0xff80000014147807 */ /* 0x004fc80006800000 */
[-C--:B------:R-:W-:Y:S02]  /*1ab0*/  FSETP.NAN.AND P3, PT, R20, R20.reuse, PT ;  /* 0x000000141400720b */ /* 0x080fe40003f68000 */
[----:B------:R-:W-:Y:S02]  /*1ac0*/  FSETP.GEU.AND P0, PT, R69, R20, PT ;  /* 0x000000144500720b */ /* 0x000fe40003f0e000 */
[----:B------:R-:W-:-:S09]  /*1ad0*/  SEL R21, R21, 0xff800000, !P5 ;  /* 0xff80000015157807 */ /* 0x000fd20006800000 */
[----:B------:R-:W-:Y:S02]  /*1ae0*/  @!P3 SEL R20, R20, R69, !P0 ;  /* 0x000000451414b207 */ /* 0x000fe40004000000 */
[-C--:B------:R-:W-:Y:S02]  /*1af0*/  FSETP.NAN.AND P3, PT, R21, R21.reuse, PT ;  /* 0x000000151500720b */ /* 0x080fe40003f68000 */
[----:B------:R-:W-:Y:S02]  /*1b00*/  P2R R27, PR, RZ, 0x1 ;  /* 0x00000001ff1b7803 */ /* 0x000fe40000000000 */
[----:B------:R-:W-:Y:S02]  /*1b10*/  FSETP.GEU.AND P0, PT, R68, R21, PT ;  /* 0x000000154400720b */ /* 0x000fe40003f0e000 */
[----:B------:R-:W-:-:S07]  /*1b20*/  SEL R22, R22, 0xff800000, !P5 ;  /* 0xff80000016167807 */ /* 0x000fce0006800000 */
[----:B------:R-:W-:Y:S02]  /*1b30*/  @!P3 SEL R21, R21, R68, !P0 ;  /* 0x000000441515b207 */ /* 0x000fe40004000000 */
[-C--:B------:R-:W-:Y:S02]  /*1b40*/  FSETP.NAN.AND P3, PT, R22, R22.reuse, PT ;  /* 0x000000161600720b */ /* 0x080fe40003f68000 */
[----:B------:R-:W-:Y:S02]  /*1b50*/  P2R R40, PR, RZ, 0x1 ;  /* 0x00000001ff287803 */ /* 0x000fe40000000000 */
[----:B------:R-:W-:-:S09]  /*1b60*/  FSETP.GEU.AND P0, PT, R65, R22, PT ;  /* 0x000000164100720b */ /* 0x000fd20003f0e000 */
[----:B------:R-:W-:Y:S02]  /*1b70*/  @!P3 SEL R22, R22, R65, !P0 ;  /* 0x000000411616b207 */ /* 0x000fe40004000000 */
        /* <DEDUP_REMOVED lines=11> */
[----:B------:R-:W-:Y:S01]  /*1c30*/  ISETP.NE.AND P1, PT, R4, RZ, PT ;  /* 0x000000ff0400720c */ /* 0x000fe20003f25270 */
[----:B------:R-:W-:Y:S01]  /*1c40*/  VIADD R9, R2, 0x2204 ;  /* 0x0000220402097836 */ /* 0x000fe20000000000 */
[----:B------:R-:W-:Y:S02]  /*1c50*/  CS2R R6, SRZ ;  /* 0x0000000000067805 */ /* 0x000fe4000001ff00 */
[----:B------:R-:W-:Y:S02]  /*1c60*/  P2R R69, PR, RZ, 0x2 ;  /* 0x00000002ff457803 */ /* 0x000fe40000000000 */
[----:B------:R-:W-:Y:S02]  /*1c70*/  ISETP.NE.AND P1, PT, R5, RZ, PT ;  /* 0x000000ff0500720c */ /* 0x000fe40003f25270 */
[----:B------:R-:W-:Y:S01]  /*1c80*/  CS2R R4, SRZ ;  /* 0x0000000000047805 */ /* 0x000fe2000001ff00 */
[----:B------:R-:W-:-:S05]  /*1c90*/  IMAD.WIDE R8, R9, 0x4, R76 ;  /* 0x0000000409087825 */ /* 0x000fca00078e024c */
[----:B------:R-:W2:Y:S01]  /*1ca0*/  @!P5 LDG.E.128 R4, desc[UR6][R8.64] ;  /* 0x000000060804d981 */ /* 0x000ea2000c1e1d00 */
[----:B------:R-:W-:-:S04]  /*1cb0*/  SEL R23, R23, 0xff800000, !P5 ;  /* 0xff80000017177807 */ /* 0x000fc80006800000 */
[-C--:B------:R-:W-:Y:S02]  /*1cc0*/  FSETP.NAN.AND P3, PT, R23, R23.reuse, PT ;  /* 0x000000171700720b */ /* 0x080fe40003f68000 */
[----:B------:R-:W-:Y:S02]  /*1cd0*/  P2R R63, PR, RZ, 0x10 ;  /* 0x00000010ff3f7803 */ /* 0x000fe40000000000 */
[----:B------:R-:W-:Y:S02]  /*1ce0*/  P2R R41, PR, RZ, 0x1 ;  /* 0x00000001ff297803 */ /* 0x000fe40000000000 */
[----:B------:R-:W-:-:S07]  /*1cf0*/  FSETP.GEU.AND P0, PT, R64, R23, PT ;  /* 0x000000174000720b */ /* 0x000fce0003f0e000 */
[----:B------:R-:W-:Y:S02]  /*1d00*/  @!P3 SEL R23, R23, R64, !P0 ;  /* 0x000000401717b207 */ /* 0x000fe40004000000 */
[----:B------:R-:W-:Y:S02]  /*1d10*/  P2R R72, PR, RZ, 0x2 ;  /* 0x00000002ff487803 */ /* 0x000fe40000000000 */
[----:B------:R-:W-:Y:S02]  /*1d20*/  P2R R60, PR, RZ, 0x4 ;  /* 0x00000004ff3c7803 */ /* 0x000fe40000000000 */
[----:B------:R-:W-:Y:S02]  /*1d30*/  ISETP.NE.AND P2, PT, R19, RZ, PT ;  /* 0x000000ff1300720c */ /* 0x000fe40003f45270 */
[----:B------:R-:W-:Y:S02]  /*1d40*/  P2R R19, PR, RZ, 0x1 ;  /* 0x00000001ff137803 */ /* 0x000fe40000000000 */
[----:B------:R-:W-:-:S02]  /*1d50*/  ISETP.NE.AND P0, PT, R0, RZ, PT ;  /* 0x000000ff0000720c */ /* 0x000fc40003f05270 */
[----:B--2---:R-:W-:Y:S02]  /*1d60*/  SEL R7, R7, 0xff800000, !P5 ;  /* 0xff80000007077807 */ /* 0x004fe40006800000 */
[----:B------:R-:W-:Y:S02]  /*1d70*/  SEL R4, R4, 0xff800000, !P5 ;  /* 0xff80000004047807 */ /* 0x000fe40006800000 */
[-C--:B------:R-:W-:Y:S02]  /*1d80*/  FSETP.NAN.AND P4, PT, R7, R7.reuse, PT ;  /* 0x000000070700720b */ /* 0x080fe40003f88000 */
[----:B------:R-:W-:Y:S02]  /*1d90*/  FSETP.NAN.AND P6, PT, R4, R4, PT ;  /* 0x000000040400720b */ /* 0x000fe40003fc8000 */
[----:B------:R-:W-:Y:S02]  /*1da0*/  FSETP.GEU.AND P3, PT, R66, R7, PT ;  /* 0x000000074200720b */ /* 0x000fe40003f6e000 */
[----:B------:R-:W-:-:S07]  /*1db0*/  SEL R5, R5, 0xff800000, !P5 ;  /* 0xff80000005057807 */ /* 0x000fce0006800000 */
[----:B------:R-:W-:Y:S02]  /*1dc0*/  @!P4 SEL R7, R7, R66, !P3 ;  /* 0x000000420707c207 */ /* 0x000fe40005800000 */
[----:B------:R-:W-:Y:S02]  /*1dd0*/  FSETP.GEU.AND P4, PT, R58, R4, PT ;  /* 0x000000043a00720b */ /* 0x000fe40003f8e000 */
[----:B------:R-:W-:Y:S02]  /*1de0*/  SEL R6, R6, 0xff800000, !P5 ;  /* 0xff80000006067807 */ /* 0x000fe40006800000 */
[----:B------:R-:W-:Y:S02]  /*1df0*/  @!P6 SEL R4, R4, R58, !P4 ;  /* 0x0000003a0404e207 */ /* 0x000fe40006000000 */
[----:B------:R-:W-:Y:S02]  /*1e00*/  FSETP.NAN.AND P6, PT, R5, R5, PT ;  /* 0x000000050500720b */ /* 0x000fe40003fc8000 */
[----:B------:R-:W-:-:S02]  /*1e10*/  FSETP.NAN.AND P1, PT, R6, R6, PT ;  /* 0x000000060600720b */ /* 0x000fc40003f28000 */
[----:B------:R-:W-:-:S09]  /*1e20*/  FSETP.GEU.AND P5, PT, R57, R5, PT ;  /* 0x000000053900720b */ /* 0x000fd20003fae000 */
[----:B------:R-:W-:Y:S02]  /*1e30*/  @!P6 SEL R5, R5, R57, !P5 ;  /* 0x000000390505e207 */ /* 0x000fe40006800000 */
[----:B------:R-:W-:-:S04]  /*1e40*/  FSETP.GEU.AND P6, PT, R59, R6, PT ;  /* 0x000000063b00720b */ /* 0x000fc80003fce000 */
[----:B------:R-:W-:Y:S02]  /*1e50*/  @!P1 SEL R6, R6, R59, !P6 ;  /* 0x0000003b06069207 */ /* 0x000fe40007000000 */
[----:B------:R-:W-:-:S04]  /*1e60*/  ISETP.NE.AND P1, PT, R72, RZ, PT ;  /* 0x000000ff4800720c */ /* 0x000fc80003f25270 */
[----:B------:R-:W-:Y:S02]  /*1e70*/  SEL R0, RZ, 0x1, !P1 ;  /* 0x00000001ff007807 */ /* 0x000fe40004800000 */
        /* <DEDUP_REMOVED lines=15> */
[----:B------:R-:W-:Y:S02]  /*1f70*/  SEL R9, R0, 0x2, P1 ;  /* 0x0000000200097807 */ /* 0x000fe40000800000 */
[----:B------:R-:W-:-:S04]  /*1f80*/  ISETP.NE.AND P1, PT, R12, RZ, PT ;  /* 0x000000ff0c00720c */ /* 0x000fc80003f25270 */
[----:B------:R-:W-:Y:S02]  /*1f90*/  SEL R12, R64, 0x2, P1 ;  /* 0x00000002400c7807 */ /* 0x000fe40000800000 */
[----:B------:R-:W-:-:S04]  /*1fa0*/  ISETP.NE.AND P1, PT, R13, RZ, PT ;  /* 0x000000ff0d00720c */ /* 0x000fc80003f25270 */
[----:B------:R-:W-:Y:S02]  /*1fb0*/  SEL R13, R66, 0x2, P1 ;  /* 0x00000002420d7807 */ /* 0x000fe40000800000 */
[----:B------:R-:W-:-:S04]  /*1fc0*/  ISETP.NE.AND P1, PT, R55, RZ, PT ;  /* 0x000000ff3700720c */ /* 0x000fc80003f25270 */
[----:B------:R-:W-:Y:S02]  /*1fd0*/  SEL R14, R14, 0x2, P1 ;  /* 0x000000020e0e7807 */ /* 0x000fe40000800000 */
[----:B------:R-:W-:Y:S02]  /*1fe0*/  ISETP.NE.AND P1, PT, R16, RZ, PT ;  /* 0x000000ff1000720c */ /* 0x000fe40003f25270 */
[----:B------:R-:W-:Y:S02]  /*1ff0*/  P2R R59, PR, RZ, 0x40 ;  /* 0x00000040ff3b7803 */ /* 0x000fe40000000000 */
[----:B------:R-:W-:Y:S02]  /*2000*/  SEL R0, R15, 0x2, P1 ;  /* 0x000000020f007807 */ /* 0x000fe40000800000 */
[----:B------:R-:W-:Y:S02]  /*2010*/  ISETP.NE.AND P1, PT, R17, RZ, PT ;  /* 0x000000ff1100720c */ /* 0x000fe40003f25270 */
[----:B------:R-:W-:-:S02]  /*2020*/  ISETP.NE.AND P6, PT, R75, RZ, PT ;  /* 0x000000ff4b00720c */ /* 0x000fc40003fc5270 */
[----:B------:R-:W-:Y:S02]  /*2030*/  SEL R11, R3, 0x2, P1 ;  /* 0x00000002030b7807 */ /* 0x000fe40000800000 */
[----:B------:R-:W-:Y:S02]  /*2040*/  SEL R3, R65, 0x2, P6 ;  /* 0x0000000241037807 */ /* 0x000fe40003000000 */
[----:B------:R-:W-:-:S04]  /*2050*/  ISETP.NE.AND P6, PT, R46, RZ, PT ;  /* 0x000000ff2e00720c */ /* 0x000fc80003fc5270 */
[----:B------:R-:W-:Y:S02]  /*2060*/  P2R R15, PR, RZ, 0x40 ;  /* 0x00000040ff0f7803 */ /* 0x000fe40000000000 */
[----:B------:R-:W-:-:S04]  /*2070*/  ISETP.NE.AND P6, PT, R52, RZ, PT ;  /* 0x000000ff3400720c */ /* 0x000fc80003fc5270 */
[----:B------:R-:W-:Y:S02]  /*2080*/  P2R R16, PR, RZ, 0x40 ;  /* 0x00000040ff107803 */ /* 0x000fe40000000000 */
[----:B------:R-:W-:Y:S02]  /*2090*/  ISETP.NE.AND P6, PT, R51, RZ, PT ;  /* 0x000000ff3300720c */ /* 0x000fe40003fc5270 */
[----:B------:R-:W-:Y:S02]  /*20a0*/  ISETP.NE.AND P1, PT, R10, RZ, PT ;  /* 0x000000ff0a00720c */ /* 0x000fe40003f25270 */
[----:B------:R-:W-:Y:S02]  /*20b0*/  P2R R17, PR, RZ, 0x40 ;  /* 0x00000040ff117803 */ /* 0x000fe40000000000 */
[----:B------:R-:W-:Y:S02]  /*20c0*/  ISETP.NE.AND P6, PT, R45, RZ, PT ;  /* 0x000000ff2d00720c */ /* 0x000fe40003fc5270 */
[----:B------:R-:W-:-:S02]  /*20d0*/  P2R R8, PR, RZ, 0x8 ;  /* 0x00000008ff087803 */ /* 0x000fc40000000000 */
[----:B------:R-:W-:Y:S02]  /*20e0*/  SEL R10, R67, 0x2, P1 ;  /* 0x00000002430a7807 */ /* 0x000fe40000800000 */
[----:B------:R-:W-:Y:S02]  /*20f0*/  ISETP.NE.AND P3, PT, R71, RZ, PT ;  /* 0x000000ff4700720c */ /* 0x000fe40003f65270 */
[----:B------:R-:W-:Y:S02]  /*2100*/  ISETP.NE.AND P1, PT, R18, RZ, PT ;  /* 0x000000ff1200720c */ /* 0x000fe40003f25270 */
[----:B------:R-:W-:Y:S02]  /*2110*/  P2R R18, PR, RZ, 0x40 ;  /* 0x00000040ff127803 */ /* 0x000fe40000000000 */
[----:B------:R-:W-:Y:S02]  /*2120*/  ISETP.NE.AND P6, PT, R47, RZ, PT ;  /* 0x000000ff2f00720c */ /* 0x000fe40003fc5270 */
[----:B------:R-:W-:-:S02]  /*2130*/  SEL R13, R13, 0x3, P3 ;  /* 0x000000030d0d7807 */ /* 0x000fc40001800000 */
[----:B------:R-:W-:Y:S02]  /*2140*/  ISETP.NE.AND P3, PT, R24, RZ, PT ;  /* 0x000000ff1800720c */ /* 0x000fe40003f65270 */
[----:B------:R-:W-:Y:S02]  /*2150*/  P2R R24, PR, RZ, 0x40 ;  /* 0x00000040ff187803 */ /* 0x000fe40000000000 */
[----:B------:R-:W-:Y:S02]  /*2160*/  ISETP.NE.AND P6, PT, R44, RZ, PT ;  /* 0x000000ff2c00720c */ /* 0x000fe40003fc5270 */
[----:B------:R-:W-:Y:S02]  /*2170*/  SEL R14, R14, 0x3, P0 ;  /* 0x000000030e0e7807 */ /* 0x000fe40000000000 */
[----:B------:R-:W-:Y:S02]  /*2180*/  ISETP.NE.AND P0, PT, R25, RZ, PT ;  /* 0x000000ff1900720c */ /* 0x000fe40003f05270 */
[----:B------:R-:W-:-:S02]  /*2190*/  P2R R25, PR, RZ, 0x40 ;  /* 0x00000040ff197803 */ /* 0x000fc40000000000 */
        /* <DEDUP_REMOVED lines=25> */
[----:B------:R-:W-:Y:S02]  /*2330*/  ISETP.NE.AND P6, PT, R29, RZ, PT ;  /* 0x000000ff1d00720c */ /* 0x000fe40003fc5270 */
[----:B------:R-:W-:-:S02]  /*2340*/  ISETP.NE.AND P4, PT, R73, RZ, PT ;  /* 0x000000ff4900720c */ /* 0x000fc40003f85270 */
[----:B------:R-:W-:Y:S02]  /*2350*/  P2R R29, PR, RZ, 0x40 ;  /* 0x00000040ff1d7803 */ /* 0x000fe40000000000 */
[----:B------:R-:W-:Y:S02]  /*2360*/  SEL R12, R12, 0x3, P4 ;  /* 0x000000030c0c7807 */ /* 0x000fe40002000000 */
[----:B------:R-:W-:Y:S02]  /*2370*/  ISETP.NE.AND P6, PT, R28, RZ, PT ;  /* 0x000000ff1c00720c */ /* 0x000fe40003fc5270 */
[----:B------:R-:W-:Y:S02]  /*2380*/  ISETP.NE.AND P4, PT, R70, RZ, PT ;  /* 0x000000ff4600720c */ /* 0x000fe40003f85270 */
[----:B------:R-:W-:Y:S02]  /*2390*/  P2R R28, PR, RZ, 0x40 ;  /* 0x00000040ff1c7803 */ /* 0x000fe40000000000 */
[----:B------:R-:W-:-:S02]  /*23a0*/  P2R R57, PR, RZ, 0x20 ;  /* 0x00000020ff397803 */ /* 0x000fc40000000000 */
[----:B------:R-:W-:Y:S02]  /*23b0*/  P2R R55, PR, RZ, 0x10 ;  /* 0x00000010ff377803 */ /* 0x000fe40000000000 */
[----:B------:R-:W-:Y:S02]  /*23c0*/  ISETP.NE.AND P6, PT, R26, RZ, PT ;  /* 0x000000ff1a00720c */ /* 0x000fe40003fc5270 */
[----:B------:R-:W-:Y:S02]  /*23d0*/  ISETP.NE.AND P5, PT, R74, RZ, PT ;  /* 0x000000ff4a00720c */ /* 0x000fe40003fa5270 */
[----:B------:R-:W-:Y:S02]  /*23e0*/  ISETP.NE.AND P4, PT, R48, RZ, PT ;  /* 0x000000ff3000720c */ /* 0x000fe40003f85270 */
[----:B------:R-:W-:Y:S02]  /*23f0*/  SEL R12, R12, 0x4, P6 ;  /* 0x000000040c0c7807 */ /* 0x000fe40003000000 */
[----:B------:R-:W-:-:S02]  /*2400*/  SEL R9, R9, 0x3, P5 ;  /* 0x0000000309097807 */ /* 0x000fc40002800000 */
[----:B------:R-:W-:Y:S02]  /*2410*/  SEL R11, R11, 0x3, P4 ;  /* 0x000000030b0b7807 */ /* 0x000fe40002000000 */
[----:B------:R-:W-:Y:S02]  /*2420*/  ISETP.NE.AND P6, PT, R28, RZ, PT ;  /* 0x000000ff1c00720c */ /* 0x000fe40003fc5270 */
[----:B------:R-:W-:Y:S02]  /*2430*/  ISETP.NE.AND P4, PT, R55, RZ, PT ;  /* 0x000000ff3700720c */ /* 0x000fe40003f85270 */
[----:B------:R-:W-:Y:S02]  /*2440*/  SEL R9, R9, 0x4, P6 ;  /* 0x0000000409097807 */ /* 0x000fe40003000000 */
[----:B------:R-:W-:Y:S02]  /*2450*/  SEL R0, R0, 0x3, P4 ;  /* 0x0000000300007807 */ /* 0x000fe40002000000 */
[----:B------:R-:W-:-:S04]  /*2460*/  ISETP.NE.AND P6, PT, R29, RZ, PT ;  /* 0x000000ff1d00720c */ /* 0x000fc80003fc5270 */
[----:B------:R-:W-:Y:S02]  /*2470*/  SEL R0, R0, 0x4, P6 ;  /* 0x0000000400007807 */ /* 0x000fe40003000000 */
[----:B------:R-:W-:Y:S02]  /*2480*/  ISETP.NE.AND P6, PT, R30, RZ, PT ;  /* 0x000000ff1e00720c */ /* 0x000fe40003fc5270 */
[----:B------:R-:W-:Y:S02]  /*2490*/  SEL R10, R10, 0x3, P2 ;  /* 0x000000030a0a7807 */ /* 0x000fe40001000000 */
[----:B------:R-:W-:Y:S02]  /*24a0*/  SEL R11, R11, 0x4, P6 ;  /* 0x000000040b0b7807 */ /* 0x000fe40003000000 */
[----:B------:R-:W-:Y:S02]  /*24b0*/  ISETP.NE.AND P6, PT, R31, RZ, PT ;  /* 0x000000ff1f00720c */ /* 0x000fe40003fc5270 */
[----:B------:R-:W-:-:S02]  /*24c0*/  SEL R3, R3, 0x3, P1 ;  /* 0x0000000303037807 */ /* 0x000fc40000800000 */
[----:B------:R-:W-:Y:S02]  /*24d0*/  SEL R10, R10, 0x4, P6 ;  /* 0x000000040a0a7807 */ /* 0x000fe40003000000 */
[----:B------:R-:W-:-:S04]  /*24e0*/  ISETP.NE.AND P6, PT, R32, RZ, PT ;  /* 0x000000ff2000720c */ /* 0x000fc80003fc5270 */
        /* <DEDUP_REMOVED lines=18> */
[----:B------:R-:W-:Y:S02]  /*2610*/  ISETP.NE.AND P4, PT, R27, RZ, PT ;  /* 0x000000ff1b00720c */ /* 0x000fe40003f85270 */
        /* <DEDUP_REMOVED lines=12> */
[----:B------:R-:W-:Y:S02]  /*26e0*/  ISETP.NE.AND P1, PT, R56, RZ, PT ;  /* 0x000000ff3800720c */ /* 0x000fe40003f25270 */
[----:B------:R-:W-:-:S02]  /*26f0*/  ISETP.NE.AND P6, PT, R16, RZ, PT ;  /* 0x000000ff1000720c */ /* 0x000fc40003fc5270 */
[----:B------:R-:W-:Y:S02]  /*2700*/  SEL R13, R13, 0x7, P2 ;  /* 0x000000070d0d7807 */ /* 0x000fe40001000000 */
[----:B------:R-:W-:Y:S02]  /*2710*/  SEL R3, R3, 0x6, P6 ;  /* 0x0000000603037807 */ /* 0x000fe40003000000 */
[----:B------:R-:W-:Y:S02]  /*2720*/  SEL R14, R14, 0x7, P1 ;  /* 0x000000070e0e7807 */ /* 0x000fe40000800000 */
[----:B------:R-:W-:Y:S02]  /*2730*/  ISETP.NE.AND P2, PT, R60, RZ, PT ;  /* 0x000000ff3c00720c */ /* 0x000fe40003f45270 */
[----:B------:R-:W-:Y:S02]  /*2740*/  SEL R24, R14, 0x8, P4 ;  /* 0x000000080e187807 */ /* 0x000fe40002000000 */
[----:B------:R-:W-:-:S02]  /*2750*/  SEL R0, R3, 0x7, P2 ;  /* 0x0000000703007807 */ /* 0x000fc40001000000 */
[----:B------:R-:W-:-:S04]  /*2760*/  ISETP.NE.AND P4, PT, R58, RZ, PT ;  /* 0x000000ff3a00720c */ /* 0x000fc80003f85270 */
[----:B------:R-:W-:Y:S02]  /*2770*/  SEL R29, R0, 0x8, P4 ;  /* 0x00000008001d7807 */ /* 0x000fe40002000000 */
[----:B------:R-:W1:Y:S01]  /*2780*/  S2R R0, SR_TID.X ;  /* 0x0000000000007919 */ /* 0x000e620000002100 */
[----:B------:R-:W-:Y:S01]  /*2790*/  ISETP.NE.AND P3, PT, R40, RZ, PT ;  /* 0x000000ff2800720c */ /* 0x000fe20003f65270 */
[----:B------:R-:W2:Y:S03]  /*27a0*/  S2R R77, SR_TID.X ;  /* 0x00000000004d7919 */ /* 0x000ea60000002100 */
[----:B------:R-:W-:Y:S02]  /*27b0*/  SEL R17, R13, 0x8, P3 ;  /* 0x000000080d117807 */ /* 0x000fe40001800000 */
[----:B------:R-:W-:Y:S01]  /*27c0*/  ISETP.NE.AND P3, PT, R8, RZ, PT ;  /* 0x000000ff0800720c */ /* 0x000fe20003f65270 */
[----:B----4-:R-:W-:Y:S01]  /*27d0*/  UPRMT UR4, UR5, 0x654, UR4 ;  /* 0x0000065405047896 */ /* 0x010fe20008000004 */
[----:B-1----:R-:W-:-:S05]  /*27e0*/  IMAD.SHL.U32 R8, R0, 0x8, RZ ;  /* 0x0000000800087824 */ /* 0x002fca00078e00ff */
[----:B------:R-:W-:-:S04]  /*27f0*/  LOP3.LUT R8, R8, 0x3f8, RZ, 0xc0, !PT ;  /* 0x000003f808087812 */ /* 0x000fc800078ec0ff */
[----:B------:R-:W-:-:S05]  /*2800*/  LEA R30, R8, UR4, 0x2 ;  /* 0x00000004081e7c11 */ /* 0x000fca000f8e10ff */
[----:B------:R-:W-:Y:S04]  /*2810*/  STS.128 [R30], R20 ;  /* 0x000000141e007388 */ /* 0x000fe80000000c00 */
[----:B------:R1:W-:Y:S01]  /*2820*/  STS.128 [R30+0x10], R4 ;  /* 0x000010041e007388 */ /* 0x0003e20000000c00 */
[----:B------:R-:W-:Y:S01]  /*2830*/  ISETP.NE.AND P5, PT, R53, RZ, PT ;  /* 0x000000ff3500720c */ /* 0x000fe20003fa5270 */
[----:B--2---:R-:W-:Y:S01]  /*2840*/  IMAD.SHL.U32 R0, R77, 0x4, RZ ;  /* 0x000000044d007824 */ /* 0x004fe200078e00ff */
[----:B------:R-:W-:Y:S01]  /*2850*/  ISETP.NE.AND P0, PT, R41, RZ, PT ;  /* 0x000000ff2900720c */ /* 0x000fe20003f05270 */
[----:B------:R-:W2:Y:S01]  /*2860*/  S2R R77, SR_CTAID.X ;  /* 0x00000000004d7919 */ /* 0x000ea20000002500 */
[----:B------:R-:W-:Y:S02]  /*2870*/  ISETP.NE.AND P6, PT, R15, RZ, PT ;  /* 0x000000ff0f00720c */ /* 0x000fe40003fc5270 */
[----:B------:R-:W-:-:S02]  /*2880*/  SEL R12, R12, 0x7, P5 ;  /* 0x000000070c0c7807 */ /* 0x000fc40002800000 */
[----:B------:R-:W-:Y:S02]  /*2890*/  LOP3.LUT R0, R0, 0x1fc, RZ, 0xc0, !PT ;  /* 0x000001fc00007812 */ /* 0x000fe400078ec0ff */
[----:B------:R-:W-:Y:S02]  /*28a0*/  SEL R9, R9, 0x7, P6 ;  /* 0x0000000709097807 */ /* 0x000fe40003000000 */
[----:B------:R-:W-:Y:S02]  /*28b0*/  SEL R16, R12, 0x8, P0 ;  /* 0x000000080c107807 */ /* 0x000fe40000000000 */
[----:B------:R-:W-:Y:S02]  /*28c0*/  ISETP.NE.AND P1, PT, R61, RZ, PT ;  /* 0x000000ff3d00720c */ /* 0x000fe40003f25270 */
[----:B------:R-:W-:Y:S02]  /*28d0*/  ISETP.NE.AND P0, PT, R19, RZ, PT ;  /* 0x000000ff1300720c */ /* 0x000fe40003f05270 */
[----:B------:R-:W-:Y:S01]  /*28e0*/  LEA R31, R0, UR4, 0x2 ;  /* 0x00000004001f7c11 */ /* 0x000fe2000f8e10ff */
[----:B------:R-:W-:Y:S01]  /*28f0*/  BAR.SYNC.DEFER_BLOCKING 0x0 ;  /* 0x0000000000007b1d */ /* 0x000fe20000010000 */
[----:B------:R-:W-:-:S02]  /*2900*/  SEL R28, R10, 0x7, P1 ;  /* 0x000000070a1c7807 */ /* 0x000fc40000800000 */
[----:B------:R-:W-:-:S05]  /*2910*/  SEL R3, R9, 0x8, P0 ;  /* 0x0000000809037807 */ /* 0x000fca0000000000 */
[----:B------:R-:W3:Y:S01]  /*2920*/  LDC.64 R18, c[0x0][0x218] ;  /* 0x00008600ff127b82 */ /* 0x000ee20000000a00 */
[----:B------:R-:W-:Y:S01]  /*2930*/  ISETP.NE.AND P1, PT, R50, RZ, PT ;  /* 0x000000ff3200720c */ /* 0x000fe20003f25270 */
[----:B------:R-:W-:Y:S01]  /*2940*/  ULDC.64 UR4, c[0x0][0x218] ;  /* 0x0000860000047ab9 */ /* 0x000fe20000000a00 */
[----:B------:R-:W4:Y:S04]  /*2950*/  LDS.128 R8, [R31] ;  /* 0x000000001f087984 */ /* 0x000f280000000c00 */
[----:B------:R-:W5:Y:S01]  /*2960*/  LDS.128 R12, [R31+0x800] ;  /* 0x000800001f0c7984 */ /* 0x000f620000000c00 */
[----:B------:R-:W-:Y:S02]  /*2970*/  ISETP.NE.AND P4, PT, R49, RZ, PT ;  /* 0x000000ff3100720c */ /* 0x000fe40003f85270 */
[----:B------:R-:W-:-:S02]  /*2980*/  ISETP.NE.AND P2, PT, R63, RZ, PT ;  /* 0x000000ff3f00720c */ /* 0x000fc40003f45270 */
[----:B------:R-:W-:Y:S02]  /*2990*/  ISETP.NE.AND P0, PT, R62, RZ, PT ;  /* 0x000000ff3e00720c */ /* 0x000fe40003f05270 */
[----:B------:R-:W-:Y:S02]  /*29a0*/  SEL R27, R27, 0x6, P4 ;  /* 0x000000061b1b7807 */ /* 0x000fe40002000000 */
[----:B------:R-:W-:Y:S01]  /*29b0*/  SEL R26, R26, 0x6, P1 ;  /* 0x000000061a1a7807 */ /* 0x000fe20000800000 */
[----:B--2---:R-:W-:Y:S01]  /*29c0*/  IMAD.SHL.U32 R77, R77, 0x400, RZ ;  /* 0x000004004d4d7824 */ /* 0x004fe200078e00ff */
[----:B------:R-:W-:Y:S02]  /*29d0*/  ISETP.NE.AND P6, PT, R59, RZ, PT ;  /* 0x000000ff3b00720c */ /* 0x000fe40003fc5270 */
[----:B------:R-:W-:Y:S02]  /*29e0*/  ISETP.NE.AND P5, PT, R57, RZ, PT ;  /* 0x000000ff3900720c */ /* 0x000fe40003fa5270 */
[----:B------:R-:W-:-:S02]  /*29f0*/  SEL R27, R27, 0x7, P2 ;  /* 0x000000071b1b7807 */ /* 0x000fc40001000000 */
[----:B------:R-:W-:Y:S02]  /*2a00*/  SEL R26, R26, 0x7, P0 ;  /* 0x000000071a1a7807 */ /* 0x000fe40000000000 */
[----:B------:R-:W-:Y:S02]  /*2a10*/  PRMT R25, R24, 0x3340, R17 ;  /* 0x0000334018197816 */ /* 0x000fe40000000011 */
[----:B------:R-:W-:Y:S02]  /*2a20*/  PRMT R24, R16, 0x3340, R3 ;  /* 0x0000334010187816 */ /* 0x000fe40000000003 */
[----:B------:R-:W-:Y:S02]  /*2a30*/  LOP3.LUT R3, R77, R0, RZ, 0xfc, !PT ;  /* 0x000000004d037212 */ /* 0x000fe400078efcff */
[----:B------:R-:W-:Y:S02]  /*2a40*/  SEL R28, R28, 0x8, P5 ;  /* 0x000000081c1c7807 */ /* 0x000fe40002800000 */
[----:B------:R-:W-:-:S02]  /*2a50*/  SEL R27, R27, 0x8, P3 ;  /* 0x000000081b1b7807 */ /* 0x000fc40001800000 */
[----:B------:R-:W-:Y:S02]  /*2a60*/  SEL R26, R26, 0x8, P6 ;  /* 0x000000081a1a7807 */ /* 0x000fe40003000000 */
[----:B------:R-:W-:Y:S02]  /*2a70*/  SHF.R.S32.HI R0, RZ, 0x1f, R77 ;  /* 0x0000001fff007819 */ /* 0x000fe4000001144d */
[----:B-1----:R-:W-:Y:S02]  /*2a80*/  LEA R6, P0, R3, UR4, 0x2 ;  /* 0x0000000403067c11 */ /* 0x002fe4000f8010ff */
[----:B------:R-:W-:Y:S02]  /*2a90*/  PRMT R29, R29, 0x3340, R28 ;  /* 0x000033401d1d7816 */ /* 0x000fe4000000001c */
[----:B------:R-:W-:Y:S02]  /*2aa0*/  IADD3 R16, P1, R2, UR8, RZ ;  /* 0x0000000802107c10 */ /* 0x000fe4000ff3e0ff */
[----:B------:R-:W-:Y:S01]  /*2ab0*/  PRMT R26, R26, 0x3340, R27 ;  /* 0x000033401a1a7816 */ /* 0x000fe2000000001b */
[C---:B---3--:R-:W-:Y:S01]  /*2ac0*/  IMAD.WIDE R4, R3.reuse, 0x4, R18 ;  /* 0x0000000403047825 */ /* 0x048fe200078e0212 */
[----:B------:R-:W-:-:S02]  /*2ad0*/  LEA.HI.X R7, R3, UR5, R0, 0x2, P0 ;  /* 0x0000000503077c11 */ /* 0x000fc400080f1400 */
[----:B------:R-:W-:Y:S02]  /*2ae0*/  PRMT R24, R25, 0x5410, R24 ;  /* 0x0000541019187816 */ /* 0x000fe40000000018 */
[----:B------:R-:W-:Y:S02]  /*2af0*/  LEA.HI.X.SX32 R17, R2, UR9, 0x1, P1 ;  /* 0x0000000902117c11 */ /* 0x000fe400088f0eff */
[----:B------:R-:W-:Y:S01]  /*2b00*/  PRMT R25, R29, 0x5410, R26 ;  /* 0x000054101d197816 */ /* 0x000fe2000000001a */
[----:B----4-:R-:W-:Y:S04]  /*2b10*/  STG.E.128 desc[UR6][R4.64], R8 ;  /* 0x0000000804007986 */ /* 0x010fe8000c101d06 */
[----:B-----5:R-:W-:Y:S04]  /*2b20*/  STG.E.128 desc[UR6][R6.64+0x800], R12 ;  /* 0x0008000c06007986 */ /* 0x020fe8000c101d06 */
[----:B------:R-:W-:Y:S01]  /*2b30*/  STG.E.64 desc[UR6][R16.64], R24 ;  /* 0x0000001810007986 */ /* 0x000fe2000c101b06 */
[----:B------:R-:W-:Y:S05]  /*2b40*/  EXIT ;  /* 0x000000000000794d */ /* 0x000fea0003800000 */
.L_x_0:
[----:B------:R-:W-:-:S00]  /*2b50*/  BRA `(.L_x_0) ;  /* 0xfffffffc00fc7947 */ /* 0x000fc0000383ffff */
[----:B------:R-:W-:-:S00]  /*2b60*/  NOP ;  /* 0x0000000000007918 */ /* 0x000fc00000000000 */
        /* <DEDUP_REMOVED lines=9> */
.L_x_1:


//--------------------- .nv.shared.triton_poi_fused_max_pool2d_with_indices_44 --------------------------
	.section	.nv.shared.triton_poi_fused_max_pool2d_with_indices_44,"aw",@nobits
	.sectionflags	@""
	.align	16
	.zero		1024


//--------------------- .nv.constant0.triton_poi_fused_max_pool2d_with_indices_44 --------------------------
	.section	.nv.constant0.triton_poi_fused_max_pool2d_with_indices_44,"a",@progbits
	.sectionflags	@""
	.align	4
.nv.constant0.triton_poi_fused_max_pool2d_with_indices_44:
	.zero		556
